//
// Generated by NVIDIA NVVM Compiler
//
// Compiler Build ID: CL-36424714
// Cuda compilation tools, release 13.0, V13.0.88
// Based on NVVM 20.0.0
//

.version 9.0
.target sm_100
.address_size 64

	// .globl	_Z19kernel_preprocess_0PfPKhiiiii
.const .align 4 .b8 constMem_mean_std[24];

.visible .entry _Z19kernel_preprocess_0PfPKhiiiii(
	.param .u64 .ptr .align 1 _Z19kernel_preprocess_0PfPKhiiiii_param_0,
	.param .u64 .ptr .align 1 _Z19kernel_preprocess_0PfPKhiiiii_param_1,
	.param .u32 _Z19kernel_preprocess_0PfPKhiiiii_param_2,
	.param .u32 _Z19kernel_preprocess_0PfPKhiiiii_param_3,
	.param .u32 _Z19kernel_preprocess_0PfPKhiiiii_param_4,
	.param .u32 _Z19kernel_preprocess_0PfPKhiiiii_param_5,
	.param .u32 _Z19kernel_preprocess_0PfPKhiiiii_param_6
)
{
	.reg .pred 	%p<2>;
	.reg .b16 	%rs<2>;
	.reg .b32 	%r<21>;
	.reg .b32 	%f<3>;
	.reg .b64 	%rd<9>;

	ld.param.u64 	%rd1, [_Z19kernel_preprocess_0PfPKhiiiii_param_0];
	ld.param.u64 	%rd2, [_Z19kernel_preprocess_0PfPKhiiiii_param_1];
	ld.param.u32 	%r2, [_Z19kernel_preprocess_0PfPKhiiiii_param_3];
	ld.param.u32 	%r3, [_Z19kernel_preprocess_0PfPKhiiiii_param_4];
	ld.param.u32 	%r4, [_Z19kernel_preprocess_0PfPKhiiiii_param_5];
	ld.param.u32 	%r5, [_Z19kernel_preprocess_0PfPKhiiiii_param_6];
	mov.u32 	%r6, %tid.x;
	mov.u32 	%r7, %ctaid.x;
	mov.u32 	%r8, %ntid.x;
	mad.lo.s32 	%r1, %r7, %r8, %r6;
	setp.ge.s32 	%p1, %r1, %r5;
	@%p1 bra 	$L__BB0_2;
	cvta.to.global.u64 	%rd3, %rd2;
	cvta.to.global.u64 	%rd4, %rd1;
	div.s32 	%r9, %r1, %r3;
	mul.lo.s32 	%r10, %r9, %r3;
	sub.s32 	%r11, %r1, %r10;
	div.s32 	%r12, %r9, %r2;
	mul.lo.s32 	%r13, %r12, %r2;
	sub.s32 	%r14, %r9, %r13;
	div.s32 	%r15, %r12, %r4;
	mul.lo.s32 	%r16, %r15, %r4;
	mad.lo.s32 	%r17, %r15, %r2, %r14;
	mad.lo.s32 	%r18, %r17, %r3, %r11;
	sub.s32 	%r19, %r16, %r12;
	mad.lo.s32 	%r20, %r18, %r4, %r19;
	cvt.s64.s32 	%rd5, %r20;
	add.s64 	%rd6, %rd3, %rd5;
	ld.global.u8 	%rs1, [%rd6+2];
	cvt.rn.f32.u16 	%f1, %rs1;
	div.rn.f32 	%f2, %f1, 0f437F0000;
	mul.wide.s32 	%rd7, %r1, 4;
	add.s64 	%rd8, %rd4, %rd7;
	st.global.f32 	[%rd8], %f2;
$L__BB0_2:
	ret;

}
	// .globl	_Z19kernel_preprocess_1PfPKhiiiii
.visible .entry _Z19kernel_preprocess_1PfPKhiiiii(
	.param .u64 .ptr .align 1 _Z19kernel_preprocess_1PfPKhiiiii_param_0,
	.param .u64 .ptr .align 1 _Z19kernel_preprocess_1PfPKhiiiii_param_1,
	.param .u32 _Z19kernel_preprocess_1PfPKhiiiii_param_2,
	.param .u32 _Z19kernel_preprocess_1PfPKhiiiii_param_3,
	.param .u32 _Z19kernel_preprocess_1PfPKhiiiii_param_4,
	.param .u32 _Z19kernel_preprocess_1PfPKhiiiii_param_5,
	.param .u32 _Z19kernel_preprocess_1PfPKhiiiii_param_6
)
{
	.reg .pred 	%p<2>;
	.reg .b16 	%rs<2>;
	.reg .b32 	%r<22>;
	.reg .b32 	%f<7>;
	.reg .b64 	%rd<12>;

	ld.param.u64 	%rd1, [_Z19kernel_preprocess_1PfPKhiiiii_param_0];
	ld.param.u64 	%rd2, [_Z19kernel_preprocess_1PfPKhiiiii_param_1];
	ld.param.u32 	%r2, [_Z19kernel_preprocess_1PfPKhiiiii_param_3];
	ld.param.u32 	%r3, [_Z19kernel_preprocess_1PfPKhiiiii_param_4];
	ld.param.u32 	%r4, [_Z19kernel_preprocess_1PfPKhiiiii_param_5];
	ld.param.u32 	%r5, [_Z19kernel_preprocess_1PfPKhiiiii_param_6];
	mov.u32 	%r6, %tid.x;
	mov.u32 	%r7, %ctaid.x;
	mov.u32 	%r8, %ntid.x;
	mad.lo.s32 	%r1, %r7, %r8, %r6;
	setp.ge.s32 	%p1, %r1, %r5;
	@%p1 bra 	$L__BB1_2;
	cvta.to.global.u64 	%rd3, %rd2;
	cvta.to.global.u64 	%rd4, %rd1;
	div.s32 	%r9, %r1, %r3;
	mul.lo.s32 	%r10, %r9, %r3;
	sub.s32 	%r11, %r1, %r10;
	div.s32 	%r12, %r9, %r2;
	mul.lo.s32 	%r13, %r12, %r2;
	sub.s32 	%r14, %r9, %r13;
	div.s32 	%r15, %r12, %r4;
	mul.lo.s32 	%r16, %r15, %r4;
	sub.s32 	%r17, %r12, %r16;
	mad.lo.s32 	%r18, %r15, %r2, %r14;
	mad.lo.s32 	%r19, %r18, %r3, %r11;
	mul.lo.s32 	%r20, %r19, %r4;
	sub.s32 	%r21, %r20, %r17;
	cvt.s64.s32 	%rd5, %r21;
	add.s64 	%rd6, %rd3, %rd5;
	ld.global.u8 	%rs1, [%rd6+2];
	cvt.rn.f32.u16 	%f1, %rs1;
	div.rn.f32 	%f2, %f1, 0f437F0000;
	mul.wide.s32 	%rd7, %r17, 4;
	mov.u64 	%rd8, constMem_mean_std;
	add.s64 	%rd9, %rd8, %rd7;
	ld.const.f32 	%f3, [%rd9];
	sub.f32 	%f4, %f2, %f3;
	ld.const.f32 	%f5, [%rd9+12];
	div.rn.f32 	%f6, %f4, %f5;
	mul.wide.s32 	%rd10, %r1, 4;
	add.s64 	%rd11, %rd4, %rd10;
	st.global.f32 	[%rd11], %f6;
$L__BB1_2:
	ret;

}
	// .globl	_Z19kernel_preprocess_3PfPKhffiiiiiiiiiii
.visible .entry _Z19kernel_preprocess_3PfPKhffiiiiiiiiiii(
	.param .u64 .ptr .align 1 _Z19kernel_preprocess_3PfPKhffiiiiiiiiiii_param_0,
	.param .u64 .ptr .align 1 _Z19kernel_preprocess_3PfPKhffiiiiiiiiiii_param_1,
	.param .f32 _Z19kernel_preprocess_3PfPKhffiiiiiiiiiii_param_2,
	.param .f32 _Z19kernel_preprocess_3PfPKhffiiiiiiiiiii_param_3,
	.param .u32 _Z19kernel_preprocess_3PfPKhffiiiiiiiiiii_param_4,
	.param .u32 _Z19kernel_preprocess_3PfPKhffiiiiiiiiiii_param_5,
	.param .u32 _Z19kernel_preprocess_3PfPKhffiiiiiiiiiii_param_6,
	.param .u32 _Z19kernel_preprocess_3PfPKhffiiiiiiiiiii_param_7,
	.param .u32 _Z19kernel_preprocess_3PfPKhffiiiiiiiiiii_param_8,
	.param .u32 _Z19kernel_preprocess_3PfPKhffiiiiiiiiiii_param_9,
	.param .u32 _Z19kernel_preprocess_3PfPKhffiiiiiiiiiii_param_10,
	.param .u32 _Z19kernel_preprocess_3PfPKhffiiiiiiiiiii_param_11,
	.param .u32 _Z19kernel_preprocess_3PfPKhffiiiiiiiiiii_param_12,
	.param .u32 _Z19kernel_preprocess_3PfPKhffiiiiiiiiiii_param_13,
	.param .u32 _Z19kernel_preprocess_3PfPKhffiiiiiiiiiii_param_14
)
{
	.reg .pred 	%p<19>;
	.reg .b16 	%rs<6>;
	.reg .b32 	%r<56>;
	.reg .b32 	%f<31>;
	.reg .b64 	%rd<23>;

	ld.param.u64 	%rd3, [_Z19kernel_preprocess_3PfPKhffiiiiiiiiiii_param_0];
	ld.param.u64 	%rd4, [_Z19kernel_preprocess_3PfPKhffiiiiiiiiiii_param_1];
	ld.param.f32 	%f1, [_Z19kernel_preprocess_3PfPKhffiiiiiiiiiii_param_2];
	ld.param.f32 	%f2, [_Z19kernel_preprocess_3PfPKhffiiiiiiiiiii_param_3];
	ld.param.u32 	%r9, [_Z19kernel_preprocess_3PfPKhffiiiiiiiiiii_param_4];
	ld.param.u32 	%r10, [_Z19kernel_preprocess_3PfPKhffiiiiiiiiiii_param_5];
	ld.param.u32 	%r11, [_Z19kernel_preprocess_3PfPKhffiiiiiiiiiii_param_6];
	ld.param.u32 	%r12, [_Z19kernel_preprocess_3PfPKhffiiiiiiiiiii_param_7];
	ld.param.u32 	%r13, [_Z19kernel_preprocess_3PfPKhffiiiiiiiiiii_param_8];
	ld.param.u32 	%r14, [_Z19kernel_preprocess_3PfPKhffiiiiiiiiiii_param_9];
	ld.param.u32 	%r15, [_Z19kernel_preprocess_3PfPKhffiiiiiiiiiii_param_10];
	ld.param.u32 	%r16, [_Z19kernel_preprocess_3PfPKhffiiiiiiiiiii_param_12];
	ld.param.u32 	%r17, [_Z19kernel_preprocess_3PfPKhffiiiiiiiiiii_param_14];
	cvta.to.global.u64 	%rd1, %rd4;
	cvta.to.global.u64 	%rd2, %rd3;
	mov.u32 	%r18, %ctaid.x;
	mov.u32 	%r19, %ntid.x;
	mov.u32 	%r20, %tid.x;
	mad.lo.s32 	%r1, %r18, %r19, %r20;
	setp.ge.s32 	%p1, %r1, %r17;
	@%p1 bra 	$L__BB2_8;
	div.s32 	%r21, %r1, %r10;
	mul.lo.s32 	%r22, %r21, %r10;
	sub.s32 	%r2, %r1, %r22;
	div.s32 	%r4, %r21, %r9;
	mul.lo.s32 	%r23, %r4, %r9;
	sub.s32 	%r3, %r21, %r23;
	mul.hi.s32 	%r24, %r4, 1431655766;
	shr.u32 	%r25, %r24, 31;
	add.s32 	%r6, %r24, %r25;
	mul.lo.s32 	%r26, %r6, 3;
	sub.s32 	%r5, %r4, %r26;
	setp.ge.s32 	%p2, %r2, %r12;
	setp.ge.s32 	%p3, %r3, %r11;
	or.pred  	%p4, %p2, %p3;
	@%p4 bra 	$L__BB2_5;
	setp.ne.s32 	%p12, %r13, %r11;
	setp.ne.s32 	%p13, %r14, %r12;
	or.pred  	%p14, %p12, %p13;
	@%p14 bra 	$L__BB2_4;
	mad.lo.s32 	%r50, %r6, %r11, %r3;
	mad.lo.s32 	%r51, %r50, %r12, %r2;
	mul.lo.s32 	%r52, %r51, 3;
	sub.s32 	%r53, %r52, %r5;
	cvt.s64.s32 	%rd19, %r53;
	add.s64 	%rd20, %rd1, %rd19;
	ld.global.u8 	%rs5, [%rd20+2];
	cvt.rn.f32.u16 	%f29, %rs5;
	div.rn.f32 	%f30, %f29, 0f437F0000;
	mad.lo.s32 	%r54, %r15, %r10, %r1;
	add.s32 	%r55, %r54, %r16;
	mul.wide.s32 	%rd21, %r55, 4;
	add.s64 	%rd22, %rd2, %rd21;
	st.global.f32 	[%rd22], %f30;
	bra.uni 	$L__BB2_8;
$L__BB2_4:
	cvt.rn.f32.s32 	%f3, %r3;
	add.f32 	%f4, %f3, 0f3F000000;
	fma.rn.f32 	%f5, %f1, %f4, 0fBF000000;
	setp.lt.f32 	%p15, %f5, 0f00000000;
	selp.f32 	%f6, 0f00000000, %f5, %p15;
	cvt.rzi.s32.f32 	%r35, %f6;
	add.s32 	%r36, %r13, -1;
	setp.lt.s32 	%p16, %r35, %r36;
	cvt.rn.f32.s32 	%f7, %r35;
	sub.f32 	%f8, %f6, %f7;
	mov.f32 	%f9, 0f3F800000;
	sub.f32 	%f10, %f9, %f8;
	cvt.rn.f32.s32 	%f11, %r2;
	add.f32 	%f12, %f11, 0f3F000000;
	fma.rn.f32 	%f13, %f2, %f12, 0fBF000000;
	setp.lt.f32 	%p17, %f13, 0f00000000;
	selp.f32 	%f14, 0f00000000, %f13, %p17;
	cvt.rzi.s32.f32 	%r37, %f14;
	add.s32 	%r38, %r14, -1;
	setp.lt.s32 	%p18, %r37, %r38;
	cvt.rn.f32.s32 	%f15, %r37;
	sub.f32 	%f16, %f14, %f15;
	sub.f32 	%f17, %f9, %f16;
	mad.lo.s32 	%r39, %r6, %r13, %r35;
	mad.lo.s32 	%r40, %r39, %r14, %r37;
	mul.lo.s32 	%r41, %r40, 3;
	sub.s32 	%r42, %r41, %r5;
	add.s32 	%r43, %r42, 2;
	cvt.s64.s32 	%rd9, %r42;
	add.s64 	%rd10, %rd1, %rd9;
	ld.global.u8 	%rs1, [%rd10+2];
	cvt.rn.f32.u16 	%f18, %rs1;
	selp.b32 	%r44, 3, 0, %p18;
	add.s32 	%r45, %r43, %r44;
	cvt.s64.s32 	%rd11, %r45;
	add.s64 	%rd12, %rd1, %rd11;
	ld.global.u8 	%rs2, [%rd12];
	cvt.rn.f32.u16 	%f19, %rs2;
	mul.f32 	%f20, %f16, %f19;
	fma.rn.f32 	%f21, %f17, %f18, %f20;
	mad.lo.s32 	%r46, %r14, 3, %r43;
	selp.b32 	%r47, %r46, %r43, %p16;
	cvt.s64.s32 	%rd13, %r47;
	add.s64 	%rd14, %rd1, %rd13;
	ld.global.u8 	%rs3, [%rd14];
	cvt.rn.f32.u16 	%f22, %rs3;
	selp.b64 	%rd15, 3, 0, %p18;
	add.s64 	%rd16, %rd14, %rd15;
	ld.global.u8 	%rs4, [%rd16];
	cvt.rn.f32.u16 	%f23, %rs4;
	mul.f32 	%f24, %f16, %f23;
	fma.rn.f32 	%f25, %f17, %f22, %f24;
	mul.f32 	%f26, %f8, %f25;
	fma.rn.f32 	%f27, %f10, %f21, %f26;
	div.rn.f32 	%f28, %f27, 0f437F0000;
	mad.lo.s32 	%r48, %r15, %r10, %r1;
	add.s32 	%r49, %r48, %r16;
	mul.wide.s32 	%rd17, %r49, 4;
	add.s64 	%rd18, %rd2, %rd17;
	st.global.f32 	[%rd18], %f28;
	bra.uni 	$L__BB2_8;
$L__BB2_5:
	setp.gt.s32 	%p5, %r16, %r2;
	add.s32 	%r7, %r16, %r12;
	setp.ge.s32 	%p6, %r2, %r7;
	setp.gt.s32 	%p7, %r15, %r3;
	or.pred  	%p8, %p5, %p7;
	or.pred  	%p9, %p8, %p6;
	add.s32 	%r8, %r15, %r11;
	setp.ge.s32 	%p10, %r3, %r8;
	or.pred  	%p11, %p9, %p10;
	@%p11 bra 	$L__BB2_7;
	not.b32 	%r28, %r3;
	add.s32 	%r29, %r8, %r28;
	not.b32 	%r30, %r2;
	add.s32 	%r31, %r7, %r30;
	mad.lo.s32 	%r32, %r4, %r9, %r29;
	mad.lo.s32 	%r33, %r32, %r10, %r31;
	mul.wide.s32 	%rd7, %r33, 4;
	add.s64 	%rd8, %rd2, %rd7;
	mov.b32 	%r34, 1055188197;
	st.global.u32 	[%rd8], %r34;
	bra.uni 	$L__BB2_8;
$L__BB2_7:
	mul.wide.s32 	%rd5, %r1, 4;
	add.s64 	%rd6, %rd2, %rd5;
	mov.b32 	%r27, 1055188197;
	st.global.u32 	[%rd6], %r27;
$L__BB2_8:
	ret;

}


// ===== COMPILED SASS (sm_100) =====

	.target	sm_100

	.elftype	@"ET_EXEC"


//--------------------- .note.nv.tkinfo           --------------------------
	.section	.note.nv.tkinfo,"",@"SHT_NOTE"
	.sectionflags	@"SHF_NOTE_NV_TKINFO"
	.tkinfo
        /*0018*/ 	.word	0x00000002
        /*0030*/ 	.string	""
        /*0030*/ 	.string	"ptxas"
        /*0030*/ 	.string	"Cuda compilation tools, release 13.0, V13.0.88"
        /*0030*/ 	.string	"Build cuda_13.0.r13.0/compiler.36424714_0"
        /*0030*/ 	.string	"-arch sm_100 -m 64 "



//--------------------- .note.nv.cuinfo           --------------------------
	.section	.note.nv.cuinfo,"",@"SHT_NOTE"
	.sectionflags	@"SHF_NOTE_NV_CUINFO"
        /*0018*/ 	.short	0x0002
        /*001a*/ 	.short	0x0064
        /*001c*/ 	.short	0x0082
	.zero		2


//--------------------- .nv.info                  --------------------------
	.section	.nv.info,"",@"SHT_CUDA_INFO"
	.align	4


	//----- nvinfo : EIATTR_REGCOUNT
	.align		4
        /*0000*/ 	.byte	0x04, 0x2f
        /*0002*/ 	.short	(.L_2 - .L_1)
	.align		4
.L_1:
        /*0004*/ 	.word	index@(_Z19kernel_preprocess_0PfPKhiiiii)
        /*0008*/ 	.word	0x00000010


	//----- nvinfo : EIATTR_FRAME_SIZE
	.align		4
.L_2:
        /*000c*/ 	.byte	0x04, 0x11
        /*000e*/ 	.short	(.L_4 - .L_3)
	.align		4
.L_3:
        /*0010*/ 	.word	index@($__internal_2_$__cuda_sm3x_div_rn_noftz_f32_slowpath)
        /*0014*/ 	.word	0x00000000


	//----- nvinfo : EIATTR_FRAME_SIZE
	.align		4
.L_4:
        /*0018*/ 	.byte	0x04, 0x11
        /*001a*/ 	.short	(.L_6 - .L_5)
	.align		4
.L_5:
        /*001c*/ 	.word	index@(_Z19kernel_preprocess_0PfPKhiiiii)
        /*0020*/ 	.word	0x00000000


	//----- nvinfo : EIATTR_REGCOUNT
	.align		4
.L_6:
        /*0024*/ 	.byte	0x04, 0x2f
        /*0026*/ 	.short	(.L_8 - .L_7)
	.align		4
.L_7:
        /*0028*/ 	.word	index@(_Z19kernel_preprocess_1PfPKhiiiii)
        /*002c*/ 	.word	0x00000011


	//----- nvinfo : EIATTR_FRAME_SIZE
	.align		4
.L_8:
        /*0030*/ 	.byte	0x04, 0x11
        /*0032*/ 	.short	(.L_10 - .L_9)
	.align		4
.L_9:
        /*0034*/ 	.word	index@($__internal_1_$__cuda_sm3x_div_rn_noftz_f32_slowpath)
        /*0038*/ 	.word	0x00000000


	//----- nvinfo : EIATTR_FRAME_SIZE
	.align		4
.L_10:
        /*003c*/ 	.byte	0x04, 0x11
        /*003e*/ 	.short	(.L_12 - .L_11)
	.align		4
.L_11:
        /*0040*/ 	.word	index@(_Z19kernel_preprocess_1PfPKhiiiii)
        /*0044*/ 	.word	0x00000000


	//----- nvinfo : EIATTR_REGCOUNT
	.align		4
.L_12:
        /*0048*/ 	.byte	0x04, 0x2f
        /*004a*/ 	.short	(.L_14 - .L_13)
	.align		4
.L_13:
        /*004c*/ 	.word	index@(_Z19kernel_preprocess_3PfPKhffiiiiiiiiiii)
        /*0050*/ 	.word	0x00000014


	//----- nvinfo : EIATTR_FRAME_SIZE
	.align		4
.L_14:
        /*0054*/ 	.byte	0x04, 0x11
        /*0056*/ 	.short	(.L_16 - .L_15)
	.align		4
.L_15:
        /*0058*/ 	.word	index@($__internal_0_$__cuda_sm3x_div_rn_noftz_f32_slowpath)
        /*005c*/ 	.word	0x00000000


	//----- nvinfo : EIATTR_FRAME_SIZE
	.align		4
.L_16:
        /*0060*/ 	.byte	0x04, 0x11
        /*0062*/ 	.short	(.L_18 - .L_17)
	.align		4
.L_17:
        /*0064*/ 	.word	index@(_Z19kernel_preprocess_3PfPKhffiiiiiiiiiii)
        /*0068*/ 	.word	0x00000000


	//----- nvinfo : EIATTR_MIN_STACK_SIZE
	.align		4
.L_18:
        /*006c*/ 	.byte	0x04, 0x12
        /*006e*/ 	.short	(.L_20 - .L_19)
	.align		4
.L_19:
        /*0070*/ 	.word	index@(_Z19kernel_preprocess_3PfPKhffiiiiiiiiiii)
        /*0074*/ 	.word	0x00000000


	//----- nvinfo : EIATTR_MIN_STACK_SIZE
	.align		4
.L_20:
        /*0078*/ 	.byte	0x04, 0x12
        /*007a*/ 	.short	(.L_22 - .L_21)
	.align		4
.L_21:
        /*007c*/ 	.word	index@(_Z19kernel_preprocess_1PfPKhiiiii)
        /*0080*/ 	.word	0x00000000


	//----- nvinfo : EIATTR_MIN_STACK_SIZE
	.align		4
.L_22:
        /*0084*/ 	.byte	0x04, 0x12
        /*0086*/ 	.short	(.L_24 - .L_23)
	.align		4
.L_23:
        /*0088*/ 	.word	index@(_Z19kernel_preprocess_0PfPKhiiiii)
        /*008c*/ 	.word	0x00000000
.L_24:


//--------------------- .nv.compat                --------------------------
	.section	.nv.compat,"",@"SHT_CUDA_COMPAT_INFO"
	.align	4
        /*0000*/ 	.byte	0x02, 0x09, 0x00, 0x00, 0x02, 0x02, 0x01, 0x00, 0x02, 0x05, 0x05, 0x00, 0x03, 0x07, 0x01, 0x01
        /*0010*/ 	.byte	0x02, 0x03, 0x00, 0x00, 0x02, 0x06, 0x01, 0x00, 0x04, 0x0b, 0x08, 0x00, 0x01, 0x00, 0x00, 0x00
        /*0020*/ 	.byte	0x00, 0x00, 0x00, 0x00


//--------------------- .nv.info._Z19kernel_preprocess_3PfPKhffiiiiiiiiiii --------------------------
	.section	.nv.info._Z19kernel_preprocess_3PfPKhffiiiiiiiiiii,"",@"SHT_CUDA_INFO"
	.sectionflags	@""
	.align	4


	//----- nvinfo : EIATTR_CUDA_API_VERSION
	.align		4
        /*0000*/ 	.byte	0x04, 0x37
        /*0002*/ 	.short	(.L_26 - .L_25)
.L_25:
        /*0004*/ 	.word	0x00000082


	//----- nvinfo : EIATTR_KPARAM_INFO
	.align		4
.L_26:
        /*0008*/ 	.byte	0x04, 0x17
        /*000a*/ 	.short	(.L_28 - .L_27)
.L_27:
        /*000c*/ 	.word	0x00000000
        /*0010*/ 	.short	0x000e
        /*0012*/ 	.short	0x0040
        /*0014*/ 	.byte	0x00, 0xf0, 0x11, 0x00


	//----- nvinfo : EIATTR_KPARAM_INFO
	.align		4
.L_28:
        /*0018*/ 	.byte	0x04, 0x17
        /*001a*/ 	.short	(.L_30 - .L_29)
.L_29:
        /*001c*/ 	.word	0x00000000
        /*0020*/ 	.short	0x000d
        /*0022*/ 	.short	0x003c
        /*0024*/ 	.byte	0x00, 0xf0, 0x11, 0x00


	//----- nvinfo : EIATTR_KPARAM_INFO
	.align		4
.L_30:
        /*0028*/ 	.byte	0x04, 0x17
        /*002a*/ 	.short	(.L_32 - .L_31)
.L_31:
        /*002c*/ 	.word	0x00000000
        /*0030*/ 	.short	0x000c
        /*0032*/ 	.short	0x0038
        /*0034*/ 	.byte	0x00, 0xf0, 0x11, 0x00


	//----- nvinfo : EIATTR_KPARAM_INFO
	.align		4
.L_32:
        /*0038*/ 	.byte	0x04, 0x17
        /*003a*/ 	.short	(.L_34 - .L_33)
.L_33:
        /*003c*/ 	.word	0x00000000
        /*0040*/ 	.short	0x000b
        /*0042*/ 	.short	0x0034
        /*0044*/ 	.byte	0x00, 0xf0, 0x11, 0x00


	//----- nvinfo : EIATTR_KPARAM_INFO
	.align		4
.L_34:
        /*0048*/ 	.byte	0x04, 0x17
        /*004a*/ 	.short	(.L_36 - .L_35)
.L_35:
        /*004c*/ 	.word	0x00000000
        /*0050*/ 	.short	0x000a
        /*0052*/ 	.short	0x0030
        /*0054*/ 	.byte	0x00, 0xf0, 0x11, 0x00


	//----- nvinfo : EIATTR_KPARAM_INFO
	.align		4
.L_36:
        /*0058*/ 	.byte	0x04, 0x17
        /*005a*/ 	.short	(.L_38 - .L_37)
.L_37:
        /*005c*/ 	.word	0x00000000
        /*0060*/ 	.short	0x0009
        /*0062*/ 	.short	0x002c
        /*0064*/ 	.byte	0x00, 0xf0, 0x11, 0x00


	//----- nvinfo : EIATTR_KPARAM_INFO
	.align		4
.L_38:
        /*0068*/ 	.byte	0x04, 0x17
        /*006a*/ 	.short	(.L_40 - .L_39)
.L_39:
        /*006c*/ 	.word	0x00000000
        /*0070*/ 	.short	0x0008
        /*0072*/ 	.short	0x0028
        /*0074*/ 	.byte	0x00, 0xf0, 0x11, 0x00


	//----- nvinfo : EIATTR_KPARAM_INFO
	.align		4
.L_40:
        /*0078*/ 	.byte	0x04, 0x17
        /*007a*/ 	.short	(.L_42 - .L_41)
.L_41:
        /*007c*/ 	.word	0x00000000
        /*0080*/ 	.short	0x0007
        /*0082*/ 	.short	0x0024
        /*0084*/ 	.byte	0x00, 0xf0, 0x11, 0x00


	//----- nvinfo : EIATTR_KPARAM_INFO
	.align		4
.L_42:
        /*0088*/ 	.byte	0x04, 0x17
        /*008a*/ 	.short	(.L_44 - .L_43)
.L_43:
        /*008c*/ 	.word	0x00000000
        /*0090*/ 	.short	0x0006
        /*0092*/ 	.short	0x0020
        /*0094*/ 	.byte	0x00, 0xf0, 0x11, 0x00


	//----- nvinfo : EIATTR_KPARAM_INFO
	.align		4
.L_44:
        /*0098*/ 	.byte	0x04, 0x17
        /*009a*/ 	.short	(.L_46 - .L_45)
.L_45:
        /*009c*/ 	.word	0x00000000
        /*00a0*/ 	.short	0x0005
        /*00a2*/ 	.short	0x001c
        /*00a4*/ 	.byte	0x00, 0xf0, 0x11, 0x00


	//----- nvinfo : EIATTR_KPARAM_INFO
	.align		4
.L_46:
        /*00a8*/ 	.byte	0x04, 0x17
        /*00aa*/ 	.short	(.L_48 - .L_47)
.L_47:
        /*00ac*/ 	.word	0x00000000
        /*00b0*/ 	.short	0x0004
        /*00b2*/ 	.short	0x0018
        /*00b4*/ 	.byte	0x00, 0xf0, 0x11, 0x00


	//----- nvinfo : EIATTR_KPARAM_INFO
	.align		4
.L_48:
        /*00b8*/ 	.byte	0x04, 0x17
        /*00ba*/ 	.short	(.L_50 - .L_49)
.L_49:
        /*00bc*/ 	.word	0x00000000
        /*00c0*/ 	.short	0x0003
        /*00c2*/ 	.short	0x0014
        /*00c4*/ 	.byte	0x00, 0xf0, 0x11, 0x00


	//----- nvinfo : EIATTR_KPARAM_INFO
	.align		4
.L_50:
        /*00c8*/ 	.byte	0x04, 0x17
        /*00ca*/ 	.short	(.L_52 - .L_51)
.L_51:
        /*00cc*/ 	.word	0x00000000
        /*00d0*/ 	.short	0x0002
        /*00d2*/ 	.short	0x0010
        /*00d4*/ 	.byte	0x00, 0xf0, 0x11, 0x00


	//----- nvinfo : EIATTR_KPARAM_INFO
	.align		4
.L_52:
        /*00d8*/ 	.byte	0x04, 0x17
        /*00da*/ 	.short	(.L_54 - .L_53)
.L_53:
        /*00dc*/ 	.word	0x00000000
        /*00e0*/ 	.short	0x0001
        /*00e2*/ 	.short	0x0008
        /*00e4*/ 	.byte	0x00, 0xf5, 0x21, 0x00


	//----- nvinfo : EIATTR_KPARAM_INFO
	.align		4
.L_54:
        /*00e8*/ 	.byte	0x04, 0x17
        /*00ea*/ 	.short	(.L_56 - .L_55)
.L_55:
        /*00ec*/ 	.word	0x00000000
        /*00f0*/ 	.short	0x0000
        /*00f2*/ 	.short	0x0000
        /*00f4*/ 	.byte	0x00, 0xf5, 0x21, 0x00


	//----- nvinfo : EIATTR_SPARSE_MMA_MASK
	.align		4
.L_56:
        /*00f8*/ 	.byte	0x03, 0x50
        /*00fa*/ 	.short	0x0000


	//----- nvinfo : EIATTR_MAXREG_COUNT
	.align		4
        /*00fc*/ 	.byte	0x03, 0x1b
        /*00fe*/ 	.short	0x00ff


	//----- nvinfo : EIATTR_MERCURY_ISA_VERSION
	.align		4
        /*0100*/ 	.byte	0x03, 0x5f
        /*0102*/ 	.short	0x0101


	//----- nvinfo : EIATTR_VRC_CTA_INIT_COUNT
	.align		4
        /*0104*/ 	.byte	0x02, 0x4a
	.zero		1
	.zero		1


	//----- nvinfo : EIATTR_EXIT_INSTR_OFFSETS
	.align		4
        /*0108*/ 	.byte	0x04, 0x1c
        /*010a*/ 	.short	(.L_58 - .L_57)


	//   ....[0]....
.L_57:
        /*010c*/ 	.word	0x00000070


	//   ....[1]....
        /*0110*/ 	.word	0x00000690


	//   ....[2]....
        /*0114*/ 	.word	0x00000b70


	//   ....[3]....
        /*0118*/ 	.word	0x00000cb0


	//   ....[4]....
        /*011c*/ 	.word	0x00000d00


	//----- nvinfo : EIATTR_CRS_STACK_SIZE
	.align		4
.L_58:
        /*0120*/ 	.byte	0x04, 0x1e
        /*0122*/ 	.short	(.L_60 - .L_59)
.L_59:
        /*0124*/ 	.word	0x00000000


	//----- nvinfo : EIATTR_CBANK_PARAM_SIZE
	.align		4
.L_60:
        /*0128*/ 	.byte	0x03, 0x19
        /*012a*/ 	.short	0x0044


	//----- nvinfo : EIATTR_PARAM_CBANK
	.align		4
        /*012c*/ 	.byte	0x04, 0x0a
        /*012e*/ 	.short	(.L_62 - .L_61)
	.align		4
.L_61:
        /*0130*/ 	.word	index@(.nv.constant0._Z19kernel_preprocess_3PfPKhffiiiiiiiiiii)
        /*0134*/ 	.short	0x0380
        /*0136*/ 	.short	0x0044


	//----- nvinfo : EIATTR_SW_WAR
	.align		4
.L_62:
        /*0138*/ 	.byte	0x04, 0x36
        /*013a*/ 	.short	(.L_64 - .L_63)
.L_63:
        /*013c*/ 	.word	0x00000008
.L_64:


//--------------------- .nv.info._Z19kernel_preprocess_1PfPKhiiiii --------------------------
	.section	.nv.info._Z19kernel_preprocess_1PfPKhiiiii,"",@"SHT_CUDA_INFO"
	.sectionflags	@""
	.align	4


	//----- nvinfo : EIATTR_CUDA_API_VERSION
	.align		4
        /*0000*/ 	.byte	0x04, 0x37
        /*0002*/ 	.short	(.L_66 - .L_65)
.L_65:
        /*0004*/ 	.word	0x00000082


	//----- nvinfo : EIATTR_KPARAM_INFO
	.align		4
.L_66:
        /*0008*/ 	.byte	0x04, 0x17
        /*000a*/ 	.short	(.L_68 - .L_67)
.L_67:
        /*000c*/ 	.word	0x00000000
        /*0010*/ 	.short	0x0006
        /*0012*/ 	.short	0x0020
        /*0014*/ 	.byte	0x00, 0xf0, 0x11, 0x00


	//----- nvinfo : EIATTR_KPARAM_INFO
	.align		4
.L_68:
        /*0018*/ 	.byte	0x04, 0x17
        /*001a*/ 	.short	(.L_70 - .L_69)
.L_69:
        /*001c*/ 	.word	0x00000000
        /*0020*/ 	.short	0x0005
        /*0022*/ 	.short	0x001c
        /*0024*/ 	.byte	0x00, 0xf0, 0x11, 0x00


	//----- nvinfo : EIATTR_KPARAM_INFO
	.align		4
.L_70:
        /*0028*/ 	.byte	0x04, 0x17
        /*002a*/ 	.short	(.L_72 - .L_71)
.L_71:
        /*002c*/ 	.word	0x00000000
        /*0030*/ 	.short	0x0004
        /*0032*/ 	.short	0x0018
        /*0034*/ 	.byte	0x00, 0xf0, 0x11, 0x00


	//----- nvinfo : EIATTR_KPARAM_INFO
	.align		4
.L_72:
        /*0038*/ 	.byte	0x04, 0x17
        /*003a*/ 	.short	(.L_74 - .L_73)
.L_73:
        /*003c*/ 	.word	0x00000000
        /*0040*/ 	.short	0x0003
        /*0042*/ 	.short	0x0014
        /*0044*/ 	.byte	0x00, 0xf0, 0x11, 0x00


	//----- nvinfo : EIATTR_KPARAM_INFO
	.align		4
.L_74:
        /*0048*/ 	.byte	0x04, 0x17
        /*004a*/ 	.short	(.L_76 - .L_75)
.L_75:
        /*004c*/ 	.word	0x00000000
        /*0050*/ 	.short	0x0002
        /*0052*/ 	.short	0x0010
        /*0054*/ 	.byte	0x00, 0xf0, 0x11, 0x00


	//----- nvinfo : EIATTR_KPARAM_INFO
	.align		4
.L_76:
        /*0058*/ 	.byte	0x04, 0x17
        /*005a*/ 	.short	(.L_78 - .L_77)
.L_77:
        /*005c*/ 	.word	0x00000000
        /*0060*/ 	.short	0x0001
        /*0062*/ 	.short	0x0008
        /*0064*/ 	.byte	0x00, 0xf5, 0x21, 0x00


	//----- nvinfo : EIATTR_KPARAM_INFO
	.align		4
.L_78:
        /*0068*/ 	.byte	0x04, 0x17
        /*006a*/ 	.short	(.L_80 - .L_79)
.L_79:
        /*006c*/ 	.word	0x00000000
        /*0070*/ 	.short	0x0000
        /*0072*/ 	.short	0x0000
        /*0074*/ 	.byte	0x00, 0xf5, 0x21, 0x00


	//----- nvinfo : EIATTR_SPARSE_MMA_MASK
	.align		4
.L_80:
        /*0078*/ 	.byte	0x03, 0x50
        /*007a*/ 	.short	0x0000


	//----- nvinfo : EIATTR_MAXREG_COUNT
	.align		4
        /*007c*/ 	.byte	0x03, 0x1b
        /*007e*/ 	.short	0x00ff


	//----- nvinfo : EIATTR_MERCURY_ISA_VERSION
	.align		4
        /*0080*/ 	.byte	0x03, 0x5f
        /*0082*/ 	.short	0x0101


	//----- nvinfo : EIATTR_VRC_CTA_INIT_COUNT
	.align		4
        /*0084*/ 	.byte	0x02, 0x4a
	.zero		1
	.zero		1


	//----- nvinfo : EIATTR_EXIT_INSTR_OFFSETS
	.align		4
        /*0088*/ 	.byte	0x04, 0x1c
        /*008a*/ 	.short	(.L_82 - .L_81)


	//   ....[0]....
.L_81:
        /*008c*/ 	.word	0x00000070


	//   ....[1]....
        /*0090*/ 	.word	0x00000870


	//----- nvinfo : EIATTR_CRS_STACK_SIZE
	.align		4
.L_82:
        /*0094*/ 	.byte	0x04, 0x1e
        /*0096*/ 	.short	(.L_84 - .L_83)
.L_83:
        /*0098*/ 	.word	0x00000000


	//----- nvinfo : EIATTR_CBANK_PARAM_SIZE
	.align		4
.L_84:
        /*009c*/ 	.byte	0x03, 0x19
        /*009e*/ 	.short	0x0024


	//----- nvinfo : EIATTR_PARAM_CBANK
	.align		4
        /*00a0*/ 	.byte	0x04, 0x0a
        /*00a2*/ 	.short	(.L_86 - .L_85)
	.align		4
.L_85:
        /*00a4*/ 	.word	index@(.nv.constant0._Z19kernel_preprocess_1PfPKhiiiii)
        /*00a8*/ 	.short	0x0380
        /*00aa*/ 	.short	0x0024


	//----- nvinfo : EIATTR_SW_WAR
	.align		4
.L_86:
        /*00ac*/ 	.byte	0x04, 0x36
        /*00ae*/ 	.short	(.L_88 - .L_87)
.L_87:
        /*00b0*/ 	.word	0x00000008
.L_88:


//--------------------- .nv.info._Z19kernel_preprocess_0PfPKhiiiii --------------------------
	.section	.nv.info._Z19kernel_preprocess_0PfPKhiiiii,"",@"SHT_CUDA_INFO"
	.sectionflags	@""
	.align	4


	//----- nvinfo : EIATTR_CUDA_API_VERSION
	.align		4
        /*0000*/ 	.byte	0x04, 0x37
        /*0002*/ 	.short	(.L_90 - .L_89)
.L_89:
        /*0004*/ 	.word	0x00000082


	//----- nvinfo : EIATTR_KPARAM_INFO
	.align		4
.L_90:
        /*0008*/ 	.byte	0x04, 0x17
        /*000a*/ 	.short	(.L_92 - .L_91)
.L_91:
        /*000c*/ 	.word	0x00000000
        /*0010*/ 	.short	0x0006
        /*0012*/ 	.short	0x0020
        /*0014*/ 	.byte	0x00, 0xf0, 0x11, 0x00


	//----- nvinfo : EIATTR_KPARAM_INFO
	.align		4
.L_92:
        /*0018*/ 	.byte	0x04, 0x17
        /*001a*/ 	.short	(.L_94 - .L_93)
.L_93:
        /*001c*/ 	.word	0x00000000
        /*0020*/ 	.short	0x0005
        /*0022*/ 	.short	0x001c
        /*0024*/ 	.byte	0x00, 0xf0, 0x11, 0x00


	//----- nvinfo : EIATTR_KPARAM_INFO
	.align		4
.L_94:
        /*0028*/ 	.byte	0x04, 0x17
        /*002a*/ 	.short	(.L_96 - .L_95)
.L_95:
        /*002c*/ 	.word	0x00000000
        /*0030*/ 	.short	0x0004
        /*0032*/ 	.short	0x0018
        /*0034*/ 	.byte	0x00, 0xf0, 0x11, 0x00


	//----- nvinfo : EIATTR_KPARAM_INFO
	.align		4
.L_96:
        /*0038*/ 	.byte	0x04, 0x17
        /*003a*/ 	.short	(.L_98 - .L_97)
.L_97:
        /*003c*/ 	.word	0x00000000
        /*0040*/ 	.short	0x0003
        /*0042*/ 	.short	0x0014
        /*0044*/ 	.byte	0x00, 0xf0, 0x11, 0x00


	//----- nvinfo : EIATTR_KPARAM_INFO
	.align		4
.L_98:
        /*0048*/ 	.byte	0x04, 0x17
        /*004a*/ 	.short	(.L_100 - .L_99)
.L_99:
        /*004c*/ 	.word	0x00000000
        /*0050*/ 	.short	0x0002
        /*0052*/ 	.short	0x0010
        /*0054*/ 	.byte	0x00, 0xf0, 0x11, 0x00


	//----- nvinfo : EIATTR_KPARAM_INFO
	.align		4
.L_100:
        /*0058*/ 	.byte	0x04, 0x17
        /*005a*/ 	.short	(.L_102 - .L_101)
.L_101:
        /*005c*/ 	.word	0x00000000
        /*0060*/ 	.short	0x0001
        /*0062*/ 	.short	0x0008
        /*0064*/ 	.byte	0x00, 0xf5, 0x21, 0x00


	//----- nvinfo : EIATTR_KPARAM_INFO
	.align		4
.L_102:
        /*0068*/ 	.byte	0x04, 0x17
        /*006a*/ 	.short	(.L_104 - .L_103)
.L_103:
        /*006c*/ 	.word	0x00000000
        /*0070*/ 	.short	0x0000
        /*0072*/ 	.short	0x0000
        /*0074*/ 	.byte	0x00, 0xf5, 0x21, 0x00


	//----- nvinfo : EIATTR_SPARSE_MMA_MASK
	.align		4
.L_104:
        /*0078*/ 	.byte	0x03, 0x50
        /*007a*/ 	.short	0x0000


	//----- nvinfo : EIATTR_MAXREG_COUNT
	.align		4
        /*007c*/ 	.byte	0x03, 0x1b
        /*007e*/ 	.short	0x00ff


	//----- nvinfo : EIATTR_MERCURY_ISA_VERSION
	.align		4
        /*0080*/ 	.byte	0x03, 0x5f
        /*0082*/ 	.short	0x0101


	//----- nvinfo : EIATTR_VRC_CTA_INIT_COUNT
	.align		4
        /*0084*/ 	.byte	0x02, 0x4a
	.zero		1
	.zero		1


	//----- nvinfo : EIATTR_EXIT_INSTR_OFFSETS
	.align		4
        /*0088*/ 	.byte	0x04, 0x1c
        /*008a*/ 	.short	(.L_106 - .L_105)


	//   ....[0]....
.L_105:
        /*008c*/ 	.word	0x00000070


	//   ....[1]....
        /*0090*/ 	.word	0x00000720


	//----- nvinfo : EIATTR_CRS_STACK_SIZE
	.align		4
.L_106:
        /*0094*/ 	.byte	0x04, 0x1e
        /*0096*/ 	.short	(.L_108 - .L_107)
.L_107:
        /*0098*/ 	.word	0x00000000


	//----- nvinfo : EIATTR_CBANK_PARAM_SIZE
	.align		4
.L_108:
        /*009c*/ 	.byte	0x03, 0x19
        /*009e*/ 	.short	0x0024


	//----- nvinfo : EIATTR_PARAM_CBANK
	.align		4
        /*00a0*/ 	.byte	0x04, 0x0a
        /*00a2*/ 	.short	(.L_110 - .L_109)
	.align		4
.L_109:
        /*00a4*/ 	.word	index@(.nv.constant0._Z19kernel_preprocess_0PfPKhiiiii)
        /*00a8*/ 	.short	0x0380
        /*00aa*/ 	.short	0x0024


	//----- nvinfo : EIATTR_SW_WAR
	.align		4
.L_110:
        /*00ac*/ 	.byte	0x04, 0x36
        /*00ae*/ 	.short	(.L_112 - .L_111)
.L_111:
        /*00b0*/ 	.word	0x00000008
.L_112:


//--------------------- .nv.callgraph             --------------------------
	.section	.nv.callgraph,"",@"SHT_CUDA_CALLGRAPH"
	.align	4
	.sectionentsize	8
	.align		4
        /*0000*/ 	.word	0x00000000
	.align		4
        /*0004*/ 	.word	0xffffffff
	.align		4
        /*0008*/ 	.word	0x00000000
	.align		4
        /*000c*/ 	.word	0xfffffffe
	.align		4
        /*0010*/ 	.word	0x00000000
	.align		4
        /*0014*/ 	.word	0xfffffffd
	.align		4
        /*0018*/ 	.word	0x00000000
	.align		4
        /*001c*/ 	.word	0xfffffffc


//--------------------- .nv.constant3             --------------------------
	.section	.nv.constant3,"a",@progbits
	.align	4
.nv.constant3:
	.type		constMem_mean_std,@object
	.size		constMem_mean_std,(.L_0 - constMem_mean_std)
constMem_mean_std:
	.zero		24
.L_0:


//--------------------- .text._Z19kernel_preprocess_3PfPKhffiiiiiiiiiii --------------------------
	.section	.text._Z19kernel_preprocess_3PfPKhffiiiiiiiiiii,"ax",@progbits
	.align	128
        .global         _Z19kernel_preprocess_3PfPKhffiiiiiiiiiii
        .type           _Z19kernel_preprocess_3PfPKhffiiiiiiiiiii,@function
        .size           _Z19kernel_preprocess_3PfPKhffiiiiiiiiiii,(.L_x_50 - _Z19kernel_preprocess_3PfPKhffiiiiiiiiiii)
        .other          _Z19kernel_preprocess_3PfPKhffiiiiiiiiiii,@"STO_CUDA_ENTRY STV_DEFAULT"
_Z19kernel_preprocess_3PfPKhffiiiiiiiiiii:
.text._Z19kernel_preprocess_3PfPKhffiiiiiiiiiii:
[----:B------:R-:W-:Y:S01]  /*0000*/  LDC R1, c[0x0][0x37c] ;  /* 0x0000df00ff017b82 */ /* 0x000fe20000000800 */
[----:B------:R-:W0:Y:S07]  /*0010*/  S2R R3, SR_TID.X ;  /* 0x0000000000037919 */ /* 0x000e2e0000002100 */
[----:B------:R-:W0:Y:S01]  /*0020*/  S2UR UR4, SR_CTAID.X ;  /* 0x00000000000479c3 */ /* 0x000e220000002500 */
[----:B------:R-:W1:Y:S07]  /*0030*/  LDCU UR5, c[0x0][0x3c0] ;  /* 0x00007800ff0577ac */ /* 0x000e6e0008000800 */
[----:B------:R-:W0:Y:S02]  /*0040*/  LDC R2, c[0x0][0x360] ;  /* 0x0000d800ff027b82 */ /* 0x000e240000000800 */
[----:B0-----:R-:W-:-:S05]  /*0050*/  IMAD R2, R2, UR4, R3 ;  /* 0x0000000402027c24 */ /* 0x001fca000f8e0203 */
[----:B-1----:R-:W-:-:S13]  /*0060*/  ISETP.GE.AND P0, PT, R2, UR5, PT ;  /* 0x0000000502007c0c */ /* 0x002fda000bf06270 */
[----:B------:R-:W-:Y:S05]  /*0070*/  @P0 EXIT ;  /* 0x000000000000094d */ /* 0x000fea0003800000 */
[----:B------:R-:W0:Y:S01]  /*0080*/  LDC R3, c[0x0][0x39c] ;  /* 0x0000e700ff037b82 */ /* 0x000e220000000800 */
[----:B------:R-:W-:Y:S01]  /*0090*/  IABS R8, R2 ;  /* 0x0000000200087213 */ /* 0x000fe20000000000 */
[----:B------:R-:W1:Y:S01]  /*00a0*/  LDCU.64 UR6, c[0x0][0x3a0] ;  /* 0x00007400ff0677ac */ /* 0x000e620008000a00 */
[----:B------:R-:W2:Y:S05]  /*00b0*/  LDCU.64 UR4, c[0x0][0x358] ;  /* 0x00006b00ff0477ac */ /* 0x000eaa0008000a00 */
[----:B------:R-:W3:Y:S01]  /*00c0*/  LDC R0, c[0x0][0x398] ;  /* 0x0000e600ff007b82 */ /* 0x000ee20000000800 */
[----:B0-----:R-:W-:-:S04]  /*00d0*/  IABS R10, R3 ;  /* 0x00000003000a7213 */ /* 0x001fc80000000000 */
[----:B------:R-:W0:Y:S01]  /*00e0*/  I2F.RP R6, R10 ;  /* 0x0000000a00067306 */ /* 0x000e220000209400 */
[----:B---3--:R-:W-:-:S07]  /*00f0*/  IABS R12, R0 ;  /* 0x00000000000c7213 */ /* 0x008fce0000000000 */
[----:B0-----:R-:W0:Y:S02]  /*0100*/  MUFU.RCP R6, R6 ;  /* 0x0000000600067308 */ /* 0x001e240000001000 */
[----:B0-----:R-:W-:Y:S01]  /*0110*/  VIADD R4, R6, 0xffffffe ;  /* 0x0ffffffe06047836 */ /* 0x001fe20000000000 */
[----:B------:R-:W-:-:S05]  /*0120*/  LOP3.LUT R6, R2, R3, RZ, 0x3c, !PT ;  /* 0x0000000302067212 */ /* 0x000fca00078e3cff */
[----:B------:R0:W3:Y:S01]  /*0130*/  F2I.FTZ.U32.TRUNC.NTZ R5, R4 ;  /* 0x0000000400057305 */ /* 0x0000e2000021f000 */
[----:B------:R-:W-:Y:S01]  /*0140*/  ISETP.GE.AND P1, PT, R6, RZ, PT ;  /* 0x000000ff0600720c */ /* 0x000fe20003f26270 */
[----:B0-----:R-:W-:Y:S02]  /*0150*/  IMAD.MOV.U32 R4, RZ, RZ, RZ ;  /* 0x000000ffff047224 */ /* 0x001fe400078e00ff */
[----:B---3--:R-:W-:-:S04]  /*0160*/  IMAD.MOV R7, RZ, RZ, -R5 ;  /* 0x000000ffff077224 */ /* 0x008fc800078e0a05 */
[----:B------:R-:W-:-:S04]  /*0170*/  IMAD R7, R7, R10, RZ ;  /* 0x0000000a07077224 */ /* 0x000fc800078e02ff */
[----:B------:R-:W-:Y:S02]  /*0180*/  IMAD.HI.U32 R5, R5, R7, R4 ;  /* 0x0000000705057227 */ /* 0x000fe400078e0004 */
[----:B------:R-:W0:Y:S04]  /*0190*/  I2F.RP R7, R12 ;  /* 0x0000000c00077306 */ /* 0x000e280000209400 */
[----:B------:R-:W-:-:S04]  /*01a0*/  IMAD.HI.U32 R4, R5, R8, RZ ;  /* 0x0000000805047227 */ /* 0x000fc800078e00ff */
[----:B------:R-:W-:-:S04]  /*01b0*/  IMAD.MOV R5, RZ, RZ, -R4 ;  /* 0x000000ffff057224 */ /* 0x000fc800078e0a04 */
[C---:B------:R-:W-:Y:S01]  /*01c0*/  IMAD R5, R10.reuse, R5, R8 ;  /* 0x000000050a057224 */ /* 0x040fe200078e0208 */
[----:B0-----:R-:W0:Y:S04]  /*01d0*/  MUFU.RCP R7, R7 ;  /* 0x0000000700077308 */ /* 0x001e280000001000 */
[----:B------:R-:W-:-:S13]  /*01e0*/  ISETP.GT.U32.AND P2, PT, R10, R5, PT ;  /* 0x000000050a00720c */ /* 0x000fda0003f44070 */
[-C--:B------:R-:W-:Y:S01]  /*01f0*/  @!P2 IADD3 R5, PT, PT, R5, -R10.reuse, RZ ;  /* 0x8000000a0505a210 */ /* 0x080fe20007ffe0ff */
[----:B------:R-:W-:Y:S01]  /*0200*/  @!P2 VIADD R4, R4, 0x1 ;  /* 0x000000010404a836 */ /* 0x000fe20000000000 */
[----:B------:R-:W-:Y:S01]  /*0210*/  ISETP.NE.AND P2, PT, R3, RZ, PT ;  /* 0x000000ff0300720c */ /* 0x000fe20003f45270 */
[----:B0-----:R-:W-:Y:S01]  /*0220*/  VIADD R8, R7, 0xffffffe ;  /* 0x0ffffffe07087836 */ /* 0x001fe20000000000 */
[----:B------:R-:W-:-:S03]  /*0230*/  ISETP.GE.U32.AND P0, PT, R5, R10, PT ;  /* 0x0000000a0500720c */ /* 0x000fc60003f06070 */
[----:B------:R-:W0:Y:S10]  /*0240*/  F2I.FTZ.U32.TRUNC.NTZ R5, R8 ;  /* 0x0000000800057305 */ /* 0x000e34000021f000 */
[----:B------:R-:W-:-:S04]  /*0250*/  @P0 VIADD R4, R4, 0x1 ;  /* 0x0000000104040836 */ /* 0x000fc80000000000 */
[----:B------:R-:W-:Y:S01]  /*0260*/  IMAD.MOV.U32 R9, RZ, RZ, R4 ;  /* 0x000000ffff097224 */ /* 0x000fe200078e0004 */
[----:B0-----:R-:W-:Y:S01]  /*0270*/  IADD3 R7, PT, PT, RZ, -R5, RZ ;  /* 0x80000005ff077210 */ /* 0x001fe20007ffe0ff */
[----:B------:R-:W-:Y:S02]  /*0280*/  IMAD.MOV.U32 R4, RZ, RZ, RZ ;  /* 0x000000ffff047224 */ /* 0x000fe400078e00ff */
[----:B------:R-:W-:Y:S01]  /*0290*/  @!P1 IMAD.MOV R9, RZ, RZ, -R9 ;  /* 0x000000ffff099224 */ /* 0x000fe200078e0a09 */
[----:B------:R-:W-:Y:S01]  /*02a0*/  @!P2 LOP3.LUT R9, RZ, R3, RZ, 0x33, !PT ;  /* 0x00000003ff09a212 */ /* 0x000fe200078e33ff */
[----:B------:R-:W-:-:S03]  /*02b0*/  IMAD R7, R7, R12, RZ ;  /* 0x0000000c07077224 */ /* 0x000fc600078e02ff */
[----:B------:R-:W-:Y:S01]  /*02c0*/  IABS R6, R9 ;  /* 0x0000000900067213 */ /* 0x000fe20000000000 */
[----:B------:R-:W-:-:S04]  /*02d0*/  IMAD.HI.U32 R4, R5, R7, R4 ;  /* 0x0000000705047227 */ /* 0x000fc800078e0004 */
[----:B------:R-:W-:-:S04]  /*02e0*/  IMAD.MOV.U32 R5, RZ, RZ, R6 ;  /* 0x000000ffff057224 */ /* 0x000fc800078e0006 */
[----:B------:R-:W-:-:S04]  /*02f0*/  IMAD.HI.U32 R4, R4, R5, RZ ;  /* 0x0000000504047227 */ /* 0x000fc800078e00ff */
[----:B------:R-:W-:-:S04]  /*0300*/  IMAD.MOV R6, RZ, RZ, -R4 ;  /* 0x000000ffff067224 */ /* 0x000fc800078e0a04 */
[----:B------:R-:W-:-:S05]  /*0310*/  IMAD R5, R12, R6, R5 ;  /* 0x000000060c057224 */ /* 0x000fca00078e0205 */
[----:B------:R-:W-:-:S13]  /*0320*/  ISETP.GT.U32.AND P2, PT, R12, R5, PT ;  /* 0x000000050c00720c */ /* 0x000fda0003f44070 */
[-C--:B------:R-:W-:Y:S01]  /*0330*/  @!P2 IADD3 R5, PT, PT, R5, -R12.reuse, RZ ;  /* 0x8000000c0505a210 */ /* 0x080fe20007ffe0ff */
[----:B------:R-:W-:Y:S01]  /*0340*/  @!P2 VIADD R4, R4, 0x1 ;  /* 0x000000010404a836 */ /* 0x000fe20000000000 */
[----:B------:R-:W-:Y:S02]  /*0350*/  ISETP.NE.AND P2, PT, R0, RZ, PT ;  /* 0x000000ff0000720c */ /* 0x000fe40003f45270 */
[----:B------:R-:W-:Y:S02]  /*0360*/  ISETP.GE.U32.AND P0, PT, R5, R12, PT ;  /* 0x0000000c0500720c */ /* 0x000fe40003f06070 */
[----:B------:R-:W-:-:S04]  /*0370*/  LOP3.LUT R5, R9, R0, RZ, 0x3c, !PT ;  /* 0x0000000009057212 */ /* 0x000fc800078e3cff */
[----:B------:R-:W-:-:S07]  /*0380*/  ISETP.GE.AND P1, PT, R5, RZ, PT ;  /* 0x000000ff0500720c */ /* 0x000fce0003f26270 */
[----:B------:R-:W-:-:S04]  /*0390*/  @P0 VIADD R4, R4, 0x1 ;  /* 0x0000000104040836 */ /* 0x000fc80000000000 */
[----:B------:R-:W-:Y:S02]  /*03a0*/  IMAD.MOV.U32 R8, RZ, RZ, R4 ;  /* 0x000000ffff087224 */ /* 0x000fe400078e0004 */
[----:B------:R-:W-:Y:S02]  /*03b0*/  IMAD.MOV R4, RZ, RZ, -R9 ;  /* 0x000000ffff047224 */ /* 0x000fe400078e0a09 */
[----:B------:R-:W-:Y:S01]  /*03c0*/  @!P1 IMAD.MOV R8, RZ, RZ, -R8 ;  /* 0x000000ffff089224 */ /* 0x000fe200078e0a08 */
[----:B------:R-:W-:Y:S01]  /*03d0*/  @!P2 LOP3.LUT R8, RZ, R0, RZ, 0x33, !PT ;  /* 0x00000000ff08a212 */ /* 0x000fe200078e33ff */
[----:B------:R-:W-:-:S03]  /*03e0*/  IMAD R11, R3, R4, R2 ;  /* 0x00000004030b7224 */ /* 0x000fc600078e0202 */
[C---:B------:R-:W-:Y:S01]  /*03f0*/  IADD3 R5, PT, PT, -R8.reuse, RZ, RZ ;  /* 0x000000ff08057210 */ /* 0x040fe20007ffe1ff */
[----:B------:R-:W-:-:S04]  /*0400*/  IMAD.HI R4, R8, 0x55555556, RZ ;  /* 0x5555555608047827 */ /* 0x000fc800078e02ff */
[----:B------:R-:W-:Y:S01]  /*0410*/  IMAD R10, R0, R5, R9 ;  /* 0x00000005000a7224 */ /* 0x000fe200078e0209 */
[----:B------:R-:W-:-:S04]  /*0420*/  LEA.HI R13, R4, R4, RZ, 0x1 ;  /* 0x00000004040d7211 */ /* 0x000fc800078f08ff */
[----:B-1----:R-:W-:-:S04]  /*0430*/  ISETP.GE.AND P0, PT, R10, UR6, PT ;  /* 0x000000060a007c0c */ /* 0x002fc8000bf06270 */
[----:B------:R-:W-:-:S13]  /*0440*/  ISETP.GE.OR P0, PT, R11, UR7, P0 ;  /* 0x000000070b007c0c */ /* 0x000fda0008706670 */
[----:B--2---:R-:W-:Y:S05]  /*0450*/  @P0 BRA `(.L_x_0) ;  /* 0x0000000400c80947 */ /* 0x004fea0003800000 */
[----:B------:R-:W0:Y:S01]  /*0460*/  LDC.64 R6, c[0x0][0x3a8] ;  /* 0x0000ea00ff067b82 */ /* 0x000e220000000a00 */
[----:B------:R-:W-:Y:S02]  /*0470*/  IMAD R15, R13, -0x3, R8 ;  /* 0xfffffffd0d0f7824 */ /* 0x000fe400078e0208 */
[----:B------:R-:W-:Y:S01]  /*0480*/  IMAD.MOV.U32 R4, RZ, RZ, 0x437f0000 ;  /* 0x437f0000ff047424 */ /* 0x000fe200078e00ff */
[----:B0-----:R-:W-:-:S04]  /*0490*/  ISETP.NE.AND P0, PT, R7, UR7, PT ;  /* 0x0000000707007c0c */ /* 0x001fc8000bf05270 */
[----:B------:R-:W-:-:S13]  /*04a0*/  ISETP.NE.OR P0, PT, R6, UR6, P0 ;  /* 0x0000000606007c0c */ /* 0x000fda0008705670 */
[----:B------:R-:W-:Y:S05]  /*04b0*/  @P0 BRA `(.L_x_1) ;  /* 0x0000000000780947 */ /* 0x000fea0003800000 */
[----:B------:R-:W0:Y:S01]  /*04c0*/  LDCU.64 UR8, c[0x0][0x388] ;  /* 0x00007100ff0877ac */ /* 0x000e220008000a00 */
[----:B------:R-:W-:-:S04]  /*04d0*/  IMAD R0, R13, UR6, R10 ;  /* 0x000000060d007c24 */ /* 0x000fc8000f8e020a */
[----:B------:R-:W-:-:S04]  /*04e0*/  IMAD R0, R0, UR7, R11 ;  /* 0x0000000700007c24 */ /* 0x000fc8000f8e020b */
[----:B------:R-:W-:-:S05]  /*04f0*/  IMAD R0, R0, 0x3, -R15 ;  /* 0x0000000300007824 */ /* 0x000fca00078e0a0f */
[----:B0-----:R-:W-:-:S04]  /*0500*/  IADD3 R6, P0, PT, R0, UR8, RZ ;  /* 0x0000000800067c10 */ /* 0x001fc8000ff1e0ff */
[----:B------:R-:W-:-:S05]  /*0510*/  LEA.HI.X.SX32 R7, R0, UR9, 0x1, P0 ;  /* 0x0000000900077c11 */ /* 0x000fca00080f0eff */
[----:B------:R-:W2:Y:S01]  /*0520*/  LDG.E.U8 R3, desc[UR4][R6.64+0x2] ;  /* 0x0000020406037981 */ /* 0x000ea2000c1e1100 */
[----:B------:R-:W-:Y:S01]  /*0530*/  IMAD.MOV.U32 R5, RZ, RZ, 0x3b808081 ;  /* 0x3b808081ff057424 */ /* 0x000fe200078e00ff */
[----:B------:R-:W-:Y:S03]  /*0540*/  BSSY.RECONVERGENT B0, `(.L_x_2) ;  /* 0x000000c000007945 */ /* 0x000fe60003800200 */
[----:B------:R-:W-:-:S04]  /*0550*/  FFMA R0, R5, -R4, 1 ;  /* 0x3f80000005007423 */ /* 0x000fc80000000804 */
[----:B------:R-:W-:Y:S01]  /*0560*/  FFMA R0, R0, R5, 0.0039215688593685626984 ;  /* 0x3b80808100007423 */ /* 0x000fe20000000005 */
[----:B--2---:R-:W-:-:S04]  /*0570*/  I2FP.F32.U32 R3, R3 ;  /* 0x0000000300037245 */ /* 0x004fc80000201000 */
[----:B------:R-:W0:Y:S01]  /*0580*/  FCHK P0, R3, 255 ;  /* 0x437f000003007902 */ /* 0x000e220000000000 */
[----:B------:R-:W-:-:S04]  /*0590*/  FFMA R5, R3, R0, RZ ;  /* 0x0000000003057223 */ /* 0x000fc800000000ff */
[----:B------:R-:W-:-:S04]  /*05a0*/  FFMA R8, R5, -255, R3 ;  /* 0xc37f000005087823 */ /* 0x000fc80000000003 */
[----:B------:R-:W-:Y:S01]  /*05b0*/  FFMA R9, R0, R8, R5 ;  /* 0x0000000800097223 */ /* 0x000fe20000000005 */
[----:B0-----:R-:W-:Y:S06]  /*05c0*/  @!P0 BRA `(.L_x_3) ;  /* 0x00000000000c8947 */ /* 0x001fec0003800000 */
[----:B------:R-:W-:-:S07]  /*05d0*/  MOV R6, 0x5f0 ;  /* 0x000005f000067802 */ /* 0x000fce0000000f00 */
[----:B------:R-:W-:Y:S05]  /*05e0*/  CALL.REL.NOINC `($__internal_0_$__cuda_sm3x_div_rn_noftz_f32_slowpath) ;  /* 0x0000000400c87944 */ /* 0x000fea0003c00000 */
[----:B------:R-:W-:-:S07]  /*05f0*/  IMAD.MOV.U32 R9, RZ, RZ, R0 ;  /* 0x000000ffff097224 */ /* 0x000fce00078e0000 */
.L_x_3:
[----:B------:R-:W-:Y:S05]  /*0600*/  BSYNC.RECONVERGENT B0 ;  /* 0x0000000000007941 */ /* 0x000fea0003800200 */
.L_x_2:
[----:B------:R-:W0:Y:S01]  /*0610*/  LDC R3, c[0x0][0x39c] ;  /* 0x0000e700ff037b82 */ /* 0x000e220000000800 */
[----:B------:R-:W0:Y:S01]  /*0620*/  LDCU UR8, c[0x0][0x3b0] ;  /* 0x00007600ff0877ac */ /* 0x000e220008000800 */
[----:B------:R-:W1:Y:S06]  /*0630*/  LDCU UR9, c[0x0][0x3b8] ;  /* 0x00007700ff0977ac */ /* 0x000e6c0008000800 */
[----:B------:R-:W2:Y:S01]  /*0640*/  LDC.64 R4, c[0x0][0x380] ;  /* 0x0000e000ff047b82 */ /* 0x000ea20000000a00 */
[----:B0-----:R-:W-:-:S05]  /*0650*/  IMAD R2, R3, UR8, R2 ;  /* 0x0000000803027c24 */ /* 0x001fca000f8e0202 */
[----:B-1----:R-:W-:-:S05]  /*0660*/  IADD3 R3, PT, PT, R2, UR9, RZ ;  /* 0x0000000902037c10 */ /* 0x002fca000fffe0ff */
[----:B--2---:R-:W-:-:S05]  /*0670*/  IMAD.WIDE R2, R3, 0x4, R4 ;  /* 0x0000000403027825 */ /* 0x004fca00078e0204 */
[----:B------:R-:W-:Y:S01]  /*0680*/  STG.E desc[UR4][R2.64], R9 ;  /* 0x0000000902007986 */ /* 0x000fe2000c101904 */
[----:B------:R-:W-:Y:S05]  /*0690*/  EXIT ;  /* 0x000000000000794d */ /* 0x000fea0003800000 */
.L_x_1:
[----:B------:R-:W0:Y:S01]  /*06a0*/  LDC.64 R8, c[0x0][0x390] ;  /* 0x0000e400ff087b82 */ /* 0x000e220000000a00 */
[----:B------:R-:W-:Y:S01]  /*06b0*/  I2FP.F32.S32 R0, R10 ;  /* 0x0000000a00007245 */ /* 0x000fe20000201400 */
[----:B------:R-:W1:Y:S01]  /*06c0*/  LDCU.64 UR8, c[0x0][0x388] ;  /* 0x00007100ff0877ac */ /* 0x000e620008000a00 */
[----:B------:R-:W-:-:S03]  /*06d0*/  I2FP.F32.S32 R5, R11 ;  /* 0x0000000b00057245 */ /* 0x000fc60000201400 */
[----:B------:R-:W-:Y:S02]  /*06e0*/  FADD R3, R0, 0.5 ;  /* 0x3f00000000037421 */ /* 0x000fe40000000000 */
[----:B------:R-:W-:Y:S02]  /*06f0*/  FADD R0, R5, 0.5 ;  /* 0x3f00000005007421 */ /* 0x000fe40000000000 */
[----:B0-----:R-:W-:Y:S02]  /*0700*/  FFMA R3, R3, R8, -0.5 ;  /* 0xbf00000003037423 */ /* 0x001fe40000000008 */
[----:B------:R-:W-:Y:S01]  /*0710*/  FFMA R5, R0, R9, -0.5 ;  /* 0xbf00000000057423 */ /* 0x000fe20000000009 */
[----:B------:R-:W-:Y:S02]  /*0720*/  VIADD R9, R7, 0xffffffff ;  /* 0xffffffff07097836 */ /* 0x000fe40000000000 */
[----:B------:R-:W-:-:S04]  /*0730*/  FSETP.GEU.AND P0, PT, R3, RZ, PT ;  /* 0x000000ff0300720b */ /* 0x000fc80003f0e000 */
[----:B------:R-:W-:Y:S02]  /*0740*/  FSEL R0, R3, RZ, P0 ;  /* 0x000000ff03007208 */ /* 0x000fe40000000000 */
[C---:B------:R-:W-:Y:S02]  /*0750*/  FSETP.GEU.AND P0, PT, R5.reuse, RZ, PT ;  /* 0x000000ff0500720b */ /* 0x040fe40003f0e000 */
[----:B------:R-:W0:Y:S02]  /*0760*/  F2I.TRUNC.NTZ R3, R0 ;  /* 0x0000000000037305 */ /* 0x000e24000020f100 */
[----:B------:R-:W-:-:S06]  /*0770*/  FSEL R5, R5, RZ, P0 ;  /* 0x000000ff05057208 */ /* 0x000fcc0000000000 */
[----:B------:R-:W2:Y:S01]  /*0780*/  F2I.TRUNC.NTZ R10, R5 ;  /* 0x00000005000a7305 */ /* 0x000ea2000020f100 */
[----:B0-----:R-:W-:Y:S02]  /*0790*/  IMAD R8, R13, R6, R3 ;  /* 0x000000060d087224 */ /* 0x001fe400078e0203 */
[----:B------:R-:W-:-:S05]  /*07a0*/  VIADD R6, R6, 0xffffffff ;  /* 0xffffffff06067836 */ /* 0x000fca0000000000 */
[----:B------:R-:W-:Y:S01]  /*07b0*/  ISETP.GE.AND P0, PT, R3, R6, PT ;  /* 0x000000060300720c */ /* 0x000fe20003f06270 */
[----:B--2---:R-:W-:Y:S01]  /*07c0*/  IMAD R8, R8, R7, R10 ;  /* 0x0000000708087224 */ /* 0x004fe200078e020a */
[----:B------:R-:W-:-:S03]  /*07d0*/  ISETP.GE.AND P1, PT, R10, R9, PT ;  /* 0x000000090a00720c */ /* 0x000fc60003f26270 */
[----:B------:R-:W-:Y:S01]  /*07e0*/  IMAD R11, R8, 0x3, -R15 ;  /* 0x00000003080b7824 */ /* 0x000fe200078e0a0f */
[----:B------:R-:W-:-:S03]  /*07f0*/  SEL R15, RZ, 0x3, P1 ;  /* 0x00000003ff0f7807 */ /* 0x000fc60000800000 */
[C---:B------:R-:W-:Y:S02]  /*0800*/  VIADD R8, R11.reuse, 0x2 ;  /* 0x000000020b087836 */ /* 0x040fe40000000000 */
[----:B------:R-:W-:-:S04]  /*0810*/  VIADD R13, R11, 0x5 ;  /* 0x000000050b0d7836 */ /* 0x000fc80000000000 */
[----:B------:R-:W-:Y:S01]  /*0820*/  @P1 IADD3 R13, PT, PT, R8, RZ, RZ ;  /* 0x000000ff080d1210 */ /* 0x000fe20007ffe0ff */
[----:B------:R-:W-:-:S03]  /*0830*/  @!P0 IMAD R8, R7, 0x3, R8 ;  /* 0x0000000307088824 */ /* 0x000fc600078e0208 */
[C---:B-1----:R-:W-:Y:S02]  /*0840*/  IADD3 R12, P1, PT, R13.reuse, UR8, RZ ;  /* 0x000000080d0c7c10 */ /* 0x042fe4000ff3e0ff */
[----:B------:R-:W-:Y:S02]  /*0850*/  SHF.R.S32.HI R6, RZ, 0x1f, R8 ;  /* 0x0000001fff067819 */ /* 0x000fe40000011408 */
[----:B------:R-:W-:Y:S02]  /*0860*/  IADD3 R8, P0, PT, R8, UR8, RZ ;  /* 0x0000000808087c10 */ /* 0x000fe4000ff1e0ff */
[----:B------:R-:W-:Y:S02]  /*0870*/  LEA.HI.X.SX32 R13, R13, UR9, 0x1, P1 ;  /* 0x000000090d0d7c11 */ /* 0x000fe400088f0eff */
[----:B------:R-:W-:Y:S02]  /*0880*/  IADD3.X R9, PT, PT, R6, UR9, RZ, P0, !PT ;  /* 0x0000000906097c10 */ /* 0x000fe400087fe4ff */
[----:B------:R-:W-:Y:S01]  /*0890*/  IADD3 R14, P2, PT, R15, R8, RZ ;  /* 0x000000080f0e7210 */ /* 0x000fe20007f5e0ff */
[----:B------:R-:W2:Y:S01]  /*08a0*/  LDG.E.U8 R12, desc[UR4][R12.64] ;  /* 0x000000040c0c7981 */ /* 0x000ea2000c1e1100 */
[----:B------:R-:W-:-:S03]  /*08b0*/  IADD3 R6, P0, PT, R11, UR8, RZ ;  /* 0x000000080b067c10 */ /* 0x000fc6000ff1e0ff */
[----:B------:R-:W-:Y:S01]  /*08c0*/  IMAD.X R15, RZ, RZ, R9, P2 ;  /* 0x000000ffff0f7224 */ /* 0x000fe200010e0609 */
[----:B------:R-:W-:Y:S01]  /*08d0*/  LEA.HI.X.SX32 R7, R11, UR9, 0x1, P0 ;  /* 0x000000090b077c11 */ /* 0x000fe200080f0eff */
[----:B------:R-:W3:Y:S04]  /*08e0*/  LDG.E.U8 R8, desc[UR4][R8.64] ;  /* 0x0000000408087981 */ /* 0x000ee8000c1e1100 */
[----:B------:R-:W4:Y:S04]  /*08f0*/  LDG.E.U8 R14, desc[UR4][R14.64] ;  /* 0x000000040e0e7981 */ /* 0x000f28000c1e1100 */
[----:B------:R0:W5:Y:S01]  /*0900*/  LDG.E.U8 R6, desc[UR4][R6.64+0x2] ;  /* 0x0000020406067981 */ /* 0x000162000c1e1100 */
[----:B------:R-:W-:-:S02]  /*0910*/  I2FP.F32.S32 R10, R10 ;  /* 0x0000000a000a7245 */ /* 0x000fc40000201400 */
[----:B------:R-:W-:-:S03]  /*0920*/  I2FP.F32.S32 R3, R3 ;  /* 0x0000000300037245 */ /* 0x000fc60000201400 */
[----:B------:R-:W-:-:S04]  /*0930*/  FADD R10, R5, -R10 ;  /* 0x8000000a050a7221 */ /* 0x000fc80000000000 */
[----:B------:R-:W-:Y:S01]  /*0940*/  FADD R5, -R10, 1 ;  /* 0x3f8000000a057421 */ /* 0x000fe20000000100 */
[----:B------:R-:W-:Y:S01]  /*0950*/  FADD R3, R0, -R3 ;  /* 0x8000000300037221 */ /* 0x000fe20000000000 */
[----:B0-----:R-:W-:Y:S01]  /*0960*/  IMAD.MOV.U32 R7, RZ, RZ, 0x3b808081 ;  /* 0x3b808081ff077424 */ /* 0x001fe200078e00ff */
[----:B------:R-:W-:Y:S01]  /*0970*/  BSSY.RECONVERGENT B0, `(.L_x_4) ;  /* 0x0000017000007945 */ /* 0x000fe20003800200 */
[----:B--2---:R-:W-:Y:S02]  /*0980*/  I2FP.F32.U32 R11, R12 ;  /* 0x0000000c000b7245 */ /* 0x004fe40000201000 */
[----:B---3--:R-:W-:Y:S02]  /*0990*/  I2FP.F32.U32 R16, R8 ;  /* 0x0000000800107245 */ /* 0x008fe40000201000 */
[----:B----4-:R-:W-:-:S05]  /*09a0*/  I2FP.F32.U32 R17, R14 ;  /* 0x0000000e00117245 */ /* 0x010fca0000201000 */
[C---:B------:R-:W-:Y:S01]  /*09b0*/  FMUL R14, R10.reuse, R17 ;  /* 0x000000110a0e7220 */ /* 0x040fe20000400000 */
[----:B-----5:R-:W-:Y:S01]  /*09c0*/  I2FP.F32.U32 R0, R6 ;  /* 0x0000000600007245 */ /* 0x020fe20000201000 */
[----:B------:R-:W-:Y:S02]  /*09d0*/  FMUL R11, R10, R11 ;  /* 0x0000000b0a0b7220 */ /* 0x000fe40000400000 */
[C---:B------:R-:W-:Y:S02]  /*09e0*/  FFMA R14, R5.reuse, R16, R14 ;  /* 0x00000010050e7223 */ /* 0x040fe4000000000e */
[----:B------:R-:W-:Y:S02]  /*09f0*/  FFMA R0, R5, R0, R11 ;  /* 0x0000000005007223 */ /* 0x000fe4000000000b */
[C---:B------:R-:W-:Y:S01]  /*0a00*/  FMUL R14, R3.reuse, R14 ;  /* 0x0000000e030e7220 */ /* 0x040fe20000400000 */
[----:B------:R-:W-:-:S04]  /*0a10*/  FADD R3, -R3, 1 ;  /* 0x3f80000003037421 */ /* 0x000fc80000000100 */
[----:B------:R-:W-:Y:S01]  /*0a20*/  FFMA R14, R3, R0, R14 ;  /* 0x00000000030e7223 */ /* 0x000fe2000000000e */
[----:B------:R-:W-:-:S03]  /*0a30*/  FFMA R6, R7, -R4, 1 ;  /* 0x3f80000007067423 */ /* 0x000fc60000000804 */
[----:B------:R-:W0:Y:S01]  /*0a40*/  FCHK P0, R14, 255 ;  /* 0x437f00000e007902 */ /* 0x000e220000000000 */
[----:B------:R-:W-:-:S04]  /*0a50*/  FFMA R0, R6, R7, 0.0039215688593685626984 ;  /* 0x3b80808106007423 */ /* 0x000fc80000000007 */
[----:B------:R-:W-:-:S04]  /*0a60*/  FFMA R3, R0, R14, RZ ;  /* 0x0000000e00037223 */ /* 0x000fc800000000ff */
[----:B------:R-:W-:-:S04]  /*0a70*/  FFMA R6, R3, -255, R14 ;  /* 0xc37f000003067823 */ /* 0x000fc8000000000e */
[----:B------:R-:W-:Y:S01]  /*0a80*/  FFMA R3, R0, R6, R3 ;  /* 0x0000000600037223 */ /* 0x000fe20000000003 */
[----:B0-----:R-:W-:Y:S06]  /*0a90*/  @!P0 BRA `(.L_x_5) ;  /* 0x0000000000108947 */ /* 0x001fec0003800000 */
[----:B------:R-:W-:Y:S01]  /*0aa0*/  IMAD.MOV.U32 R3, RZ, RZ, R14 ;  /* 0x000000ffff037224 */ /* 0x000fe200078e000e */
[----:B------:R-:W-:-:S07]  /*0ab0*/  MOV R6, 0xad0 ;  /* 0x00000ad000067802 */ /* 0x000fce0000000f00 */
[----:B------:R-:W-:Y:S05]  /*0ac0*/  CALL.REL.NOINC `($__internal_0_$__cuda_sm3x_div_rn_noftz_f32_slowpath) ;  /* 0x0000000000907944 */ /* 0x000fea0003c00000 */
[----:B------:R-:W-:-:S07]  /*0ad0*/  IMAD.MOV.U32 R3, RZ, RZ, R0 ;  /* 0x000000ffff037224 */ /* 0x000fce00078e0000 */
.L_x_5:
[----:B------:R-:W-:Y:S05]  /*0ae0*/  BSYNC.RECONVERGENT B0 ;  /* 0x0000000000007941 */ /* 0x000fea0003800200 */
.L_x_4:
        /* <DEDUP_REMOVED lines=9> */
.L_x_0:
[----:B------:R-:W0:Y:S08]  /*0b80*/  LDC R7, c[0x0][0x3b0] ;  /* 0x0000ec00ff077b82 */ /* 0x000e300000000800 */
[----:B------:R-:W1:Y:S01]  /*0b90*/  LDC R4, c[0x0][0x3b8] ;  /* 0x0000ee00ff047b82 */ /* 0x000e620000000800 */
[----:B0-----:R-:W-:Y:S01]  /*0ba0*/  ISETP.GE.AND P0, PT, R10, R7, PT ;  /* 0x000000070a00720c */ /* 0x001fe20003f06270 */
[----:B------:R-:W-:-:S02]  /*0bb0*/  VIADD R7, R7, UR6 ;  /* 0x0000000607077c36 */ /* 0x000fc40008000000 */
[----:B-1----:R-:W-:Y:S01]  /*0bc0*/  VIADD R6, R4, UR7 ;  /* 0x0000000704067c36 */ /* 0x002fe20008000000 */
[----:B------:R-:W-:-:S04]  /*0bd0*/  ISETP.LT.OR P0, PT, R11, R4, !P0 ;  /* 0x000000040b00720c */ /* 0x000fc80004701670 */
[----:B------:R-:W-:-:S04]  /*0be0*/  ISETP.GE.OR P0, PT, R11, R6, P0 ;  /* 0x000000060b00720c */ /* 0x000fc80000706670 */
[----:B------:R-:W-:-:S13]  /*0bf0*/  ISETP.GE.OR P0, PT, R10, R7, P0 ;  /* 0x000000070a00720c */ /* 0x000fda0000706670 */
[----:B------:R-:W-:Y:S05]  /*0c00*/  @P0 BRA `(.L_x_6) ;  /* 0x00000000002c0947 */ /* 0x000fea0003800000 */
[----:B------:R-:W0:Y:S01]  /*0c10*/  LDC.64 R4, c[0x0][0x380] ;  /* 0x0000e000ff047b82 */ /* 0x000e220000000a00 */
[----:B------:R-:W-:Y:S02]  /*0c20*/  LOP3.LUT R2, RZ, R10, RZ, 0x33, !PT ;  /* 0x0000000aff027212 */ /* 0x000fe400078e33ff */
[----:B------:R-:W-:-:S03]  /*0c30*/  LOP3.LUT R9, RZ, R11, RZ, 0x33, !PT ;  /* 0x0000000bff097212 */ /* 0x000fc600078e33ff */
[----:B------:R-:W-:Y:S02]  /*0c40*/  IMAD.IADD R7, R7, 0x1, R2 ;  /* 0x0000000107077824 */ /* 0x000fe400078e0202 */
[----:B------:R-:W-:Y:S02]  /*0c50*/  IMAD.IADD R6, R6, 0x1, R9 ;  /* 0x0000000106067824 */ /* 0x000fe400078e0209 */
[----:B------:R-:W-:-:S04]  /*0c60*/  IMAD R7, R8, R0, R7 ;  /* 0x0000000008077224 */ /* 0x000fc800078e0207 */
[----:B------:R-:W-:Y:S02]  /*0c70*/  IMAD R7, R7, R3, R6 ;  /* 0x0000000307077224 */ /* 0x000fe400078e0206 */
[----:B------:R-:W-:Y:S02]  /*0c80*/  HFMA2 R3, -RZ, RZ, 1.72265625, -1253 ;  /* 0x3ee4e4e5ff037431 */ /* 0x000fe400000001ff */
[----:B0-----:R-:W-:-:S05]  /*0c90*/  IMAD.WIDE R4, R7, 0x4, R4 ;  /* 0x0000000407047825 */ /* 0x001fca00078e0204 */
[----:B------:R-:W-:Y:S01]  /*0ca0*/  STG.E desc[UR4][R4.64], R3 ;  /* 0x0000000304007986 */ /* 0x000fe2000c101904 */
[----:B------:R-:W-:Y:S05]  /*0cb0*/  EXIT ;  /* 0x000000000000794d */ /* 0x000fea0003800000 */
.L_x_6:
[----:B------:R-:W0:Y:S01]  /*0cc0*/  LDC.64 R4, c[0x0][0x380] ;  /* 0x0000e000ff047b82 */ /* 0x000e220000000a00 */
[----:B------:R-:W-:Y:S02]  /*0cd0*/  IMAD.MOV.U32 R7, RZ, RZ, 0x3ee4e4e5 ;  /* 0x3ee4e4e5ff077424 */ /* 0x000fe400078e00ff */
[----:B0-----:R-:W-:-:S05]  /*0ce0*/  IMAD.WIDE R2, R2, 0x4, R4 ;  /* 0x0000000402027825 */ /* 0x001fca00078e0204 */
[----:B------:R-:W-:Y:S01]  /*0cf0*/  STG.E desc[UR4][R2.64], R7 ;  /* 0x0000000702007986 */ /* 0x000fe2000c101904 */
[----:B------:R-:W-:Y:S05]  /*0d00*/  EXIT ;  /* 0x000000000000794d */ /* 0x000fea0003800000 */
        .weak           $__internal_0_$__cuda_sm3x_div_rn_noftz_f32_slowpath
        .type           $__internal_0_$__cuda_sm3x_div_rn_noftz_f32_slowpath,@function
        .size           $__internal_0_$__cuda_sm3x_div_rn_noftz_f32_slowpath,(.L_x_50 - $__internal_0_$__cuda_sm3x_div_rn_noftz_f32_slowpath)
$__internal_0_$__cuda_sm3x_div_rn_noftz_f32_slowpath:
[----:B------:R-:W-:Y:S01]  /*0d10*/  SHF.R.U32.HI R4, RZ, 0x17, R4 ;  /* 0x00000017ff047819 */ /* 0x000fe20000011604 */
[----:B------:R-:W-:Y:S01]  /*0d20*/  BSSY.RECONVERGENT B1, `(.L_x_7) ;  /* 0x0000064000017945 */ /* 0x000fe20003800200 */
[----:B------:R-:W-:Y:S01]  /*0d30*/  SHF.R.U32.HI R0, RZ, 0x17, R3 ;  /* 0x00000017ff007819 */ /* 0x000fe20000011603 */
[----:B------:R-:W-:Y:S01]  /*0d40*/  IMAD.MOV.U32 R8, RZ, RZ, 0x437f0000 ;  /* 0x437f0000ff087424 */ /* 0x000fe200078e00ff */
[----:B------:R-:W-:Y:S02]  /*0d50*/  LOP3.LUT R4, R4, 0xff, RZ, 0xc0, !PT ;  /* 0x000000ff04047812 */ /* 0x000fe400078ec0ff */
[----:B------:R-:W-:-:S03]  /*0d60*/  LOP3.LUT R10, R0, 0xff, RZ, 0xc0, !PT ;  /* 0x000000ff000a7812 */ /* 0x000fc600078ec0ff */
[----:B------:R-:W-:Y:S02]  /*0d70*/  VIADD R7, R4, 0xffffffff ;  /* 0xffffffff04077836 */ /* 0x000fe40000000000 */
[----:B------:R-:W-:-:S03]  /*0d80*/  VIADD R9, R10, 0xffffffff ;  /* 0xffffffff0a097836 */ /* 0x000fc60000000000 */
[----:B------:R-:W-:-:S04]  /*0d90*/  ISETP.GT.U32.AND P0, PT, R7, 0xfd, PT ;  /* 0x000000fd0700780c */ /* 0x000fc80003f04070 */
[----:B------:R-:W-:-:S13]  /*0da0*/  ISETP.GT.U32.OR P0, PT, R9, 0xfd, P0 ;  /* 0x000000fd0900780c */ /* 0x000fda0000704470 */
[----:B------:R-:W-:Y:S01]  /*0db0*/  @!P0 MOV R5, RZ ;  /* 0x000000ff00058202 */ /* 0x000fe20000000f00 */
[----:B------:R-:W-:Y:S06]  /*0dc0*/  @!P0 BRA `(.L_x_8) ;  /* 0x0000000000608947 */ /* 0x000fec0003800000 */
[----:B------:R-:W-:Y:S01]  /*0dd0*/  IMAD.MOV.U32 R0, RZ, RZ, 0x437f0000 ;  /* 0x437f0000ff007424 */ /* 0x000fe200078e00ff */
[----:B------:R-:W-:-:S04]  /*0de0*/  FSETP.GTU.FTZ.AND P0, PT, |R3|, +INF , PT ;  /* 0x7f8000000300780b */ /* 0x000fc80003f1c200 */
[----:B------:R-:W-:-:S04]  /*0df0*/  FSETP.GTU.FTZ.AND P1, PT, |R0|, +INF , PT ;  /* 0x7f8000000000780b */ /* 0x000fc80003f3c200 */
[----:B------:R-:W-:-:S13]  /*0e00*/  PLOP3.LUT P0, PT, P0, P1, PT, 0xf8, 0x8f ;  /* 0x00000000008f781c */ /* 0x000fda0000703f70 */
[----:B------:R-:W-:Y:S05]  /*0e10*/  @P0 BRA `(.L_x_9) ;  /* 0x00000004004c0947 */ /* 0x000fea0003800000 */
[----:B------:R-:W-:-:S13]  /*0e20*/  LOP3.LUT P0, RZ, R8, 0x7fffffff, R3, 0xc8, !PT ;  /* 0x7fffffff08ff7812 */ /* 0x000fda000780c803 */
[----:B------:R-:W-:Y:S05]  /*0e30*/  @!P0 BRA `(.L_x_10) ;  /* 0x00000004003c8947 */ /* 0x000fea0003800000 */
[C---:B------:R-:W-:Y:S02]  /*0e40*/  FSETP.NEU.FTZ.AND P2, PT, |R3|.reuse, +INF , PT ;  /* 0x7f8000000300780b */ /* 0x040fe40003f5d200 */
[----:B------:R-:W-:Y:S02]  /*0e50*/  FSETP.NEU.FTZ.AND P1, PT, |R0|, +INF , PT ;  /* 0x7f8000000000780b */ /* 0x000fe40003f3d200 */
[----:B------:R-:W-:-:S11]  /*0e60*/  FSETP.NEU.FTZ.AND P0, PT, |R3|, +INF , PT ;  /* 0x7f8000000300780b */ /* 0x000fd60003f1d200 */
[----:B------:R-:W-:Y:S05]  /*0e70*/  @!P1 BRA !P2, `(.L_x_10) ;  /* 0x00000004002c9947 */ /* 0x000fea0005000000 */
[----:B------:R-:W-:-:S04]  /*0e80*/  LOP3.LUT P2, RZ, R3, 0x7fffffff, RZ, 0xc0, !PT ;  /* 0x7fffffff03ff7812 */ /* 0x000fc8000784c0ff */
[----:B------:R-:W-:-:S13]  /*0e90*/  PLOP3.LUT P1, PT, P1, P2, PT, 0x2f, 0xf2 ;  /* 0x0000000000f2781c */ /* 0x000fda0000f24577 */
[----:B------:R-:W-:Y:S05]  /*0ea0*/  @P1 BRA `(.L_x_11) ;  /* 0x0000000400181947 */ /* 0x000fea0003800000 */
[----:B------:R-:W-:-:S04]  /*0eb0*/  LOP3.LUT P1, RZ, R8, 0x7fffffff, RZ, 0xc0, !PT ;  /* 0x7fffffff08ff7812 */ /* 0x000fc8000782c0ff */
[----:B------:R-:W-:-:S13]  /*0ec0*/  PLOP3.LUT P0, PT, P0, P1, PT, 0x2f, 0xf2 ;  /* 0x0000000000f2781c */ /* 0x000fda0000702577 */
[----:B------:R-:W-:Y:S05]  /*0ed0*/  @P0 BRA `(.L_x_12) ;  /* 0x0000000400000947 */ /* 0x000fea0003800000 */
[----:B------:R-:W-:Y:S02]  /*0ee0*/  ISETP.GE.AND P0, PT, R9, RZ, PT ;  /* 0x000000ff0900720c */ /* 0x000fe40003f06270 */
[----:B------:R-:W-:-:S11]  /*0ef0*/  ISETP.GE.AND P1, PT, R7, RZ, PT ;  /* 0x000000ff0700720c */ /* 0x000fd60003f26270 */
[----:B------:R-:W-:Y:S02]  /*0f00*/  @P0 IMAD.MOV.U32 R5, RZ, RZ, RZ ;  /* 0x000000ffff050224 */ /* 0x000fe400078e00ff */
[----:B------:R-:W-:Y:S01]  /*0f10*/  @!P0 FFMA R3, R3, 1.84467440737095516160e+19, RZ ;  /* 0x5f80000003038823 */ /* 0x000fe200000000ff */
[----:B------:R-:W-:Y:S02]  /*0f20*/  @!P0 IMAD.MOV.U32 R5, RZ, RZ, -0x40 ;  /* 0xffffffc0ff058424 */ /* 0x000fe400078e00ff */
[----:B------:R-:W-:-:S03]  /*0f30*/  @!P1 FFMA R8, R0, 1.84467440737095516160e+19, RZ ;  /* 0x5f80000000089823 */ /* 0x000fc600000000ff */
[----:B------:R-:W-:-:S07]  /*0f40*/  @!P1 IADD3 R5, PT, PT, R5, 0x40, RZ ;  /* 0x0000004005059810 */ /* 0x000fce0007ffe0ff */
.L_x_8:
[----:B------:R-:W-:Y:S01]  /*0f50*/  LEA R7, R4, 0xc0800000, 0x17 ;  /* 0xc080000004077811 */ /* 0x000fe200078eb8ff */
[----:B------:R-:W-:Y:S04]  /*0f60*/  BSSY.RECONVERGENT B2, `(.L_x_13) ;  /* 0x0000036000027945 */ /* 0x000fe80003800200 */
[----:B------:R-:W-:Y:S02]  /*0f70*/  IMAD.IADD R8, R8, 0x1, -R7 ;  /* 0x0000000108087824 */ /* 0x000fe400078e0a07 */
[----:B------:R-:W-:Y:S02]  /*0f80*/  VIADD R7, R10, 0xffffff81 ;  /* 0xffffff810a077836 */ /* 0x000fe40000000000 */
[----:B------:R-:W0:Y:S01]  /*0f90*/  MUFU.RCP R9, R8 ;  /* 0x0000000800097308 */ /* 0x000e220000001000 */
[----:B------:R-:W-:Y:S01]  /*0fa0*/  FADD.FTZ R11, -R8, -RZ ;  /* 0x800000ff080b7221 */ /* 0x000fe20000010100 */
[C---:B------:R-:W-:Y:S01]  /*0fb0*/  IMAD R0, R7.reuse, -0x800000, R3 ;  /* 0xff80000007007824 */ /* 0x040fe200078e0203 */
[----:B------:R-:W-:-:S05]  /*0fc0*/  IADD3 R4, PT, PT, R7, 0x7f, -R4 ;  /* 0x0000007f07047810 */ /* 0x000fca0007ffe804 */
[----:B------:R-:W-:Y:S02]  /*0fd0*/  IMAD.IADD R4, R4, 0x1, R5 ;  /* 0x0000000104047824 */ /* 0x000fe400078e0205 */
[----:B0-----:R-:W-:-:S04]  /*0fe0*/  FFMA R10, R9, R11, 1 ;  /* 0x3f800000090a7423 */ /* 0x001fc8000000000b */
[----:B------:R-:W-:-:S04]  /*0ff0*/  FFMA R12, R9, R10, R9 ;  /* 0x0000000a090c7223 */ /* 0x000fc80000000009 */
[----:B------:R-:W-:-:S04]  /*1000*/  FFMA R3, R0, R12, RZ ;  /* 0x0000000c00037223 */ /* 0x000fc800000000ff */
[----:B------:R-:W-:-:S04]  /*1010*/  FFMA R10, R11, R3, R0 ;  /* 0x000000030b0a7223 */ /* 0x000fc80000000000 */
[----:B------:R-:W-:-:S04]  /*1020*/  FFMA R9, R12, R10, R3 ;  /* 0x0000000a0c097223 */ /* 0x000fc80000000003 */
[----:B------:R-:W-:-:S04]  /*1030*/  FFMA R10, R11, R9, R0 ;  /* 0x000000090b0a7223 */ /* 0x000fc80000000000 */
[----:B------:R-:W-:-:S05]  /*1040*/  FFMA R0, R12, R10, R9 ;  /* 0x0000000a0c007223 */ /* 0x000fca0000000009 */
[----:B------:R-:W-:-:S04]  /*1050*/  SHF.R.U32.HI R3, RZ, 0x17, R0 ;  /* 0x00000017ff037819 */ /* 0x000fc80000011600 */
[----:B------:R-:W-:-:S04]  /*1060*/  LOP3.LUT R3, R3, 0xff, RZ, 0xc0, !PT ;  /* 0x000000ff03037812 */ /* 0x000fc800078ec0ff */
[----:B------:R-:W-:-:S05]  /*1070*/  IADD3 R7, PT, PT, R3, R4, RZ ;  /* 0x0000000403077210 */ /* 0x000fca0007ffe0ff */
[----:B------:R-:W-:-:S05]  /*1080*/  VIADD R3, R7, 0xffffffff ;  /* 0xffffffff07037836 */ /* 0x000fca0000000000 */
[----:B------:R-:W-:-:S13]  /*1090*/  ISETP.GE.U32.AND P0, PT, R3, 0xfe, PT ;  /* 0x000000fe0300780c */ /* 0x000fda0003f06070 */
[----:B------:R-:W-:Y:S05]  /*10a0*/  @!P0 BRA `(.L_x_14) ;  /* 0x0000000000808947 */ /* 0x000fea0003800000 */
[----:B------:R-:W-:-:S13]  /*10b0*/  ISETP.GT.AND P0, PT, R7, 0xfe, PT ;  /* 0x000000fe0700780c */ /* 0x000fda0003f04270 */
[----:B------:R-:W-:Y:S05]  /*10c0*/  @P0 BRA `(.L_x_15) ;  /* 0x00000000006c0947 */ /* 0x000fea0003800000 */
[----:B------:R-:W-:-:S13]  /*10d0*/  ISETP.GE.AND P0, PT, R7, 0x1, PT ;  /* 0x000000010700780c */ /* 0x000fda0003f06270 */
[----:B------:R-:W-:Y:S05]  /*10e0*/  @P0 BRA `(.L_x_16) ;  /* 0x0000000000740947 */ /* 0x000fea0003800000 */
[----:B------:R-:W-:Y:S02]  /*10f0*/  ISETP.GE.AND P0, PT, R7, -0x18, PT ;  /* 0xffffffe80700780c */ /* 0x000fe40003f06270 */
[----:B------:R-:W-:-:S11]  /*1100*/  LOP3.LUT R0, R0, 0x80000000, RZ, 0xc0, !PT ;  /* 0x8000000000007812 */ /* 0x000fd600078ec0ff */
[----:B------:R-:W-:Y:S05]  /*1110*/  @!P0 BRA `(.L_x_16) ;  /* 0x0000000000688947 */ /* 0x000fea0003800000 */
[CCC-:B------:R-:W-:Y:S01]  /*1120*/  FFMA.RZ R3, R12.reuse, R10.reuse, R9.reuse ;  /* 0x0000000a0c037223 */ /* 0x1c0fe2000000c009 */
[C---:B------:R-:W-:Y:S02]  /*1130*/  VIADD R8, R7.reuse, 0x20 ;  /* 0x0000002007087836 */ /* 0x040fe40000000000 */
[CCC-:B------:R-:W-:Y:S01]  /*1140*/  FFMA.RM R4, R12.reuse, R10.reuse, R9.reuse ;  /* 0x0000000a0c047223 */ /* 0x1c0fe20000004009 */
[----:B------:R-:W-:Y:S02]  /*1150*/  ISETP.NE.AND P2, PT, R7, RZ, PT ;  /* 0x000000ff0700720c */ /* 0x000fe40003f45270 */
[----:B------:R-:W-:Y:S01]  /*1160*/  LOP3.LUT R5, R3, 0x7fffff, RZ, 0xc0, !PT ;  /* 0x007fffff03057812 */ /* 0x000fe200078ec0ff */
[----:B------:R-:W-:Y:S01]  /*1170*/  FFMA.RP R3, R12, R10, R9 ;  /* 0x0000000a0c037223 */ /* 0x000fe20000008009 */
[----:B------:R-:W-:Y:S01]  /*1180*/  ISETP.NE.AND P1, PT, R7, RZ, PT ;  /* 0x000000ff0700720c */ /* 0x000fe20003f25270 */
[----:B------:R-:W-:Y:S01]  /*1190*/  IMAD.MOV R7, RZ, RZ, -R7 ;  /* 0x000000ffff077224 */ /* 0x000fe200078e0a07 */
[----:B------:R-:W-:-:S02]  /*11a0*/  LOP3.LUT R5, R5, 0x800000, RZ, 0xfc, !PT ;  /* 0x0080000005057812 */ /* 0x000fc400078efcff */
[----:B------:R-:W-:Y:S02]  /*11b0*/  FSETP.NEU.FTZ.AND P0, PT, R3, R4, PT ;  /* 0x000000040300720b */ /* 0x000fe40003f1d000 */
[----:B------:R-:W-:Y:S02]  /*11c0*/  SHF.L.U32 R8, R5, R8, RZ ;  /* 0x0000000805087219 */ /* 0x000fe400000006ff */
[----:B------:R-:W-:Y:S02]  /*11d0*/  SEL R4, R7, RZ, P2 ;  /* 0x000000ff07047207 */ /* 0x000fe40001000000 */
[----:B------:R-:W-:Y:S02]  /*11e0*/  ISETP.NE.AND P1, PT, R8, RZ, P1 ;  /* 0x000000ff0800720c */ /* 0x000fe40000f25270 */
[----:B------:R-:W-:Y:S02]  /*11f0*/  SHF.R.U32.HI R4, RZ, R4, R5 ;  /* 0x00000004ff047219 */ /* 0x000fe40000011605 */
[----:B------:R-:W-:-:S02]  /*1200*/  PLOP3.LUT P0, PT, P0, P1, PT, 0xf8, 0x8f ;  /* 0x00000000008f781c */ /* 0x000fc40000703f70 */
[----:B------:R-:W-:Y:S02]  /*1210*/  SHF.R.U32.HI R8, RZ, 0x1, R4 ;  /* 0x00000001ff087819 */ /* 0x000fe40000011604 */
[----:B------:R-:W-:-:S04]  /*1220*/  SEL R3, RZ, 0x1, !P0 ;  /* 0x00000001ff037807 */ /* 0x000fc80004000000 */
[----:B------:R-:W-:-:S04]  /*1230*/  LOP3.LUT R3, R3, 0x1, R8, 0xf8, !PT ;  /* 0x0000000103037812 */ /* 0x000fc800078ef808 */
[----:B------:R-:W-:-:S04]  /*1240*/  LOP3.LUT R3, R3, R4, RZ, 0xc0, !PT ;  /* 0x0000000403037212 */ /* 0x000fc800078ec0ff */
[----:B------:R-:W-:-:S04]  /*1250*/  IADD3 R3, PT, PT, R8, R3, RZ ;  /* 0x0000000308037210 */ /* 0x000fc80007ffe0ff */
[----:B------:R-:W-:Y:S01]  /*1260*/  LOP3.LUT R0, R3, R0, RZ, 0xfc, !PT ;  /* 0x0000000003007212 */ /* 0x000fe200078efcff */
[----:B------:R-:W-:Y:S06]  /*1270*/  BRA `(.L_x_16) ;  /* 0x0000000000107947 */ /* 0x000fec0003800000 */
.L_x_15:
[----:B------:R-:W-:-:S04]  /*1280*/  LOP3.LUT R0, R0, 0x80000000, RZ, 0xc0, !PT ;  /* 0x8000000000007812 */ /* 0x000fc800078ec0ff */
[----:B------:R-:W-:Y:S01]  /*1290*/  LOP3.LUT R0, R0, 0x7f800000, RZ, 0xfc, !PT ;  /* 0x7f80000000007812 */ /* 0x000fe200078efcff */
[----:B------:R-:W-:Y:S06]  /*12a0*/  BRA `(.L_x_16) ;  /* 0x0000000000047947 */ /* 0x000fec0003800000 */
.L_x_14:
[----:B------:R-:W-:-:S07]  /*12b0*/  IMAD R0, R4, 0x800000, R0 ;  /* 0x0080000004007824 */ /* 0x000fce00078e0200 */
.L_x_16:
[----:B------:R-:W-:Y:S05]  /*12c0*/  BSYNC.RECONVERGENT B2 ;  /* 0x0000000000027941 */ /* 0x000fea0003800200 */
.L_x_13:
[----:B------:R-:W-:Y:S05]  /*12d0*/  BRA `(.L_x_17) ;  /* 0x0000000000207947 */ /* 0x000fea0003800000 */
.L_x_12:
[----:B------:R-:W-:-:S04]  /*12e0*/  LOP3.LUT R0, R8, 0x80000000, R3, 0x48, !PT ;  /* 0x8000000008007812 */ /* 0x000fc800078e4803 */
[----:B------:R-:W-:Y:S01]  /*12f0*/  LOP3.LUT R0, R0, 0x7f800000, RZ, 0xfc, !PT ;  /* 0x7f80000000007812 */ /* 0x000fe200078efcff */
[----:B------:R-:W-:Y:S06]  /*1300*/  BRA `(.L_x_17) ;  /* 0x0000000000147947 */ /* 0x000fec0003800000 */
.L_x_11:
[----:B------:R-:W-:Y:S01]  /*1310*/  LOP3.LUT R0, R8, 0x80000000, R3, 0x48, !PT ;  /* 0x8000000008007812 */ /* 0x000fe200078e4803 */
[----:B------:R-:W-:Y:S06]  /*1320*/  BRA `(.L_x_17) ;  /* 0x00000000000c7947 */ /* 0x000fec0003800000 */
.L_x_10:
[----:B------:R-:W0:Y:S01]  /*1330*/  MUFU.RSQ R0, -QNAN ;  /* 0xffc0000000007908 */ /* 0x000e220000001400 */
[----:B------:R-:W-:Y:S05]  /*1340*/  BRA `(.L_x_17) ;  /* 0x0000000000047947 */ /* 0x000fea0003800000 */
.L_x_9:
[----:B------:R-:W-:-:S07]  /*1350*/  FADD.FTZ R0, R3, R0 ;  /* 0x0000000003007221 */ /* 0x000fce0000010000 */
.L_x_17:
[----:B------:R-:W-:Y:S05]  /*1360*/  BSYNC.RECONVERGENT B1 ;  /* 0x0000000000017941 */ /* 0x000fea0003800200 */
.L_x_7:
[----:B------:R-:W-:-:S04]  /*1370*/  IMAD.MOV.U32 R7, RZ, RZ, 0x0 ;  /* 0x00000000ff077424 */ /* 0x000fc800078e00ff */
[----:B0-----:R-:W-:Y:S05]  /*1380*/  RET.REL.NODEC R6 `(_Z19kernel_preprocess_3PfPKhffiiiiiiiiiii) ;  /* 0xffffffec061c7950 */ /* 0x001fea0003c3ffff */
.L_x_18:
[----:B------:R-:W-:-:S00]  /*1390*/  BRA `(.L_x_18) ;  /* 0xfffffffc00fc7947 */ /* 0x000fc0000383ffff */
[----:B------:R-:W-:-:S00]  /*13a0*/  NOP ;  /* 0x0000000000007918 */ /* 0x000fc00000000000 */
        /* <DEDUP_REMOVED lines=13> */
.L_x_50:


//--------------------- .text._Z19kernel_preprocess_1PfPKhiiiii --------------------------
	.section	.text._Z19kernel_preprocess_1PfPKhiiiii,"ax",@progbits
	.align	128
        .global         _Z19kernel_preprocess_1PfPKhiiiii
        .type           _Z19kernel_preprocess_1PfPKhiiiii,@function
        .size           _Z19kernel_preprocess_1PfPKhiiiii,(.L_x_51 - _Z19kernel_preprocess_1PfPKhiiiii)
        .other          _Z19kernel_preprocess_1PfPKhiiiii,@"STO_CUDA_ENTRY STV_DEFAULT"
_Z19kernel_preprocess_1PfPKhiiiii:
.text._Z19kernel_preprocess_1PfPKhiiiii:
        /* <DEDUP_REMOVED lines=9> */
[----:B------:R-:W-:Y:S01]  /*0090*/  IMAD.MOV.U32 R4, RZ, RZ, RZ ;  /* 0x000000ffff047224 */ /* 0x000fe200078e00ff */
[----:B------:R-:W-:Y:S01]  /*00a0*/  IABS R9, R2 ;  /* 0x0000000200097213 */ /* 0x000fe20000000000 */
[----:B------:R-:W1:Y:S01]  /*00b0*/  LDCU.64 UR6, c[0x0][0x388] ;  /* 0x00007100ff0677ac */ /* 0x000e620008000a00 */
[----:B------:R-:W2:Y:S04]  /*00c0*/  LDCU.64 UR4, c[0x0][0x358] ;  /* 0x00006b00ff0477ac */ /* 0x000ea80008000a00 */
[----:B------:R-:W3:Y:S01]  /*00d0*/  LDC R0, c[0x0][0x394] ;  /* 0x0000e500ff007b82 */ /* 0x000ee20000000800 */
[----:B0-----:R-:W-:-:S04]  /*00e0*/  IABS R12, R3 ;  /* 0x00000003000c7213 */ /* 0x001fc80000000000 */
[----:B------:R-:W0:Y:S01]  /*00f0*/  I2F.RP R6, R12 ;  /* 0x0000000c00067306 */ /* 0x000e220000209400 */
[----:B---3--:R-:W-:-:S07]  /*0100*/  IABS R8, R0 ;  /* 0x0000000000087213 */ /* 0x008fce0000000000 */
[----:B0-----:R-:W0:Y:S02]  /*0110*/  MUFU.RCP R6, R6 ;  /* 0x0000000600067308 */ /* 0x001e240000001000 */
[----:B0-----:R-:W-:-:S06]  /*0120*/  VIADD R5, R6, 0xffffffe ;  /* 0x0ffffffe06057836 */ /* 0x001fcc0000000000 */
[----:B------:R-:W0:Y:S02]  /*0130*/  F2I.FTZ.U32.TRUNC.NTZ R5, R5 ;  /* 0x0000000500057305 */ /* 0x000e24000021f000 */
[----:B0-----:R-:W-:-:S04]  /*0140*/  IMAD.MOV R7, RZ, RZ, -R5 ;  /* 0x000000ffff077224 */ /* 0x001fc800078e0a05 */
[----:B------:R-:W-:-:S04]  /*0150*/  IMAD R7, R7, R12, RZ ;  /* 0x0000000c07077224 */ /* 0x000fc800078e02ff */
[----:B------:R-:W-:-:S04]  /*0160*/  IMAD.HI.U32 R6, R5, R7, R4 ;  /* 0x0000000705067227 */ /* 0x000fc800078e0004 */
[----:B------:R-:W-:Y:S02]  /*0170*/  IMAD.MOV.U32 R4, RZ, RZ, R8 ;  /* 0x000000ffff047224 */ /* 0x000fe400078e0008 */
[----:B------:R-:W-:Y:S01]  /*0180*/  IMAD.HI.U32 R7, R6, R9, RZ ;  /* 0x0000000906077227 */ /* 0x000fe200078e00ff */
[----:B------:R-:W-:Y:S01]  /*0190*/  LOP3.LUT R6, R2, R3, RZ, 0x3c, !PT ;  /* 0x0000000302067212 */ /* 0x000fe200078e3cff */
[----:B------:R-:W0:Y:S03]  /*01a0*/  I2F.RP R10, R4 ;  /* 0x00000004000a7306 */ /* 0x000e260000209400 */
[----:B------:R-:W-:Y:S02]  /*01b0*/  IADD3 R5, PT, PT, -R7, RZ, RZ ;  /* 0x000000ff07057210 */ /* 0x000fe40007ffe1ff */
[----:B------:R-:W-:-:S03]  /*01c0*/  ISETP.GE.AND P1, PT, R6, RZ, PT ;  /* 0x000000ff0600720c */ /* 0x000fc60003f26270 */
[----:B------:R-:W-:-:S05]  /*01d0*/  IMAD R5, R12, R5, R9 ;  /* 0x000000050c057224 */ /* 0x000fca00078e0209 */
[----:B------:R-:W-:Y:S01]  /*01e0*/  ISETP.GT.U32.AND P2, PT, R12, R5, PT ;  /* 0x000000050c00720c */ /* 0x000fe20003f44070 */
[----:B0-----:R-:W0:-:S12]  /*01f0*/  MUFU.RCP R10, R10 ;  /* 0x0000000a000a7308 */ /* 0x001e180000001000 */
[----:B------:R-:W-:Y:S02]  /*0200*/  @!P2 IMAD.IADD R5, R5, 0x1, -R12 ;  /* 0x000000010505a824 */ /* 0x000fe400078e0a0c */
[----:B------:R-:W-:Y:S01]  /*0210*/  @!P2 VIADD R7, R7, 0x1 ;  /* 0x000000010707a836 */ /* 0x000fe20000000000 */
[----:B------:R-:W-:Y:S02]  /*0220*/  ISETP.NE.AND P2, PT, R3, RZ, PT ;  /* 0x000000ff0300720c */ /* 0x000fe40003f45270 */
[----:B------:R-:W-:Y:S01]  /*0230*/  ISETP.GE.U32.AND P0, PT, R5, R12, PT ;  /* 0x0000000c0500720c */ /* 0x000fe20003f06070 */
[----:B0-----:R-:W-:Y:S01]  /*0240*/  VIADD R8, R10, 0xffffffe ;  /* 0x0ffffffe0a087836 */ /* 0x001fe20000000000 */
[----:B------:R-:W0:Y:S03]  /*0250*/  LDC R5, c[0x0][0x39c] ;  /* 0x0000e700ff057b82 */ /* 0x000e260000000800 */
[----:B------:R3:W4:Y:S08]  /*0260*/  F2I.FTZ.U32.TRUNC.NTZ R9, R8 ;  /* 0x0000000800097305 */ /* 0x000730000021f000 */
[----:B------:R-:W-:-:S02]  /*0270*/  @P0 VIADD R7, R7, 0x1 ;  /* 0x0000000107070836 */ /* 0x000fc40000000000 */
[----:B---3--:R-:W-:Y:S02]  /*0280*/  IMAD.MOV.U32 R8, RZ, RZ, RZ ;  /* 0x000000ffff087224 */ /* 0x008fe400078e00ff */
[----:B------:R-:W-:Y:S01]  /*0290*/  @!P1 IMAD.MOV R7, RZ, RZ, -R7 ;  /* 0x000000ffff079224 */ /* 0x000fe200078e0a07 */
[----:B------:R-:W-:Y:S02]  /*02a0*/  @!P2 LOP3.LUT R7, RZ, R3, RZ, 0x33, !PT ;  /* 0x00000003ff07a212 */ /* 0x000fe400078e33ff */
[----:B----4-:R-:W-:Y:S02]  /*02b0*/  IADD3 R11, PT, PT, RZ, -R9, RZ ;  /* 0x80000009ff0b7210 */ /* 0x010fe40007ffe0ff */
[----:B------:R-:W-:-:S03]  /*02c0*/  IABS R10, R7 ;  /* 0x00000007000a7213 */ /* 0x000fc60000000000 */
[----:B------:R-:W-:Y:S01]  /*02d0*/  IMAD R11, R11, R4, RZ ;  /* 0x000000040b0b7224 */ /* 0x000fe200078e02ff */
[----:B0-----:R-:W-:-:S03]  /*02e0*/  IABS R6, R5 ;  /* 0x0000000500067213 */ /* 0x001fc60000000000 */
[----:B------:R-:W-:-:S04]  /*02f0*/  IMAD.HI.U32 R8, R9, R11, R8 ;  /* 0x0000000b09087227 */ /* 0x000fc800078e0008 */
[----:B------:R-:W-:Y:S02]  /*0300*/  IMAD.MOV.U32 R9, RZ, RZ, R10 ;  /* 0x000000ffff097224 */ /* 0x000fe400078e000a */
[----:B------:R-:W0:Y:S02]  /*0310*/  I2F.RP R10, R6 ;  /* 0x00000006000a7306 */ /* 0x000e240000209400 */
[----:B------:R-:W-:-:S04]  /*0320*/  IMAD.HI.U32 R8, R8, R9, RZ ;  /* 0x0000000908087227 */ /* 0x000fc800078e00ff */
[----:B------:R-:W-:-:S04]  /*0330*/  IMAD.MOV R11, RZ, RZ, -R8 ;  /* 0x000000ffff0b7224 */ /* 0x000fc800078e0a08 */
[----:B------:R-:W-:-:S05]  /*0340*/  IMAD R9, R4, R11, R9 ;  /* 0x0000000b04097224 */ /* 0x000fca00078e0209 */
[----:B------:R-:W-:Y:S01]  /*0350*/  ISETP.GT.U32.AND P2, PT, R4, R9, PT ;  /* 0x000000090400720c */ /* 0x000fe20003f44070 */
[----:B0-----:R-:W0:-:S12]  /*0360*/  MUFU.RCP R10, R10 ;  /* 0x0000000a000a7308 */ /* 0x001e180000001000 */
[-C--:B------:R-:W-:Y:S01]  /*0370*/  @!P2 IADD3 R9, PT, PT, R9, -R4.reuse, RZ ;  /* 0x800000040909a210 */ /* 0x080fe20007ffe0ff */
[----:B------:R-:W-:Y:S01]  /*0380*/  @!P2 VIADD R8, R8, 0x1 ;  /* 0x000000010808a836 */ /* 0x000fe20000000000 */
[----:B------:R-:W-:Y:S02]  /*0390*/  ISETP.NE.AND P2, PT, R0, RZ, PT ;  /* 0x000000ff0000720c */ /* 0x000fe40003f45270 */
[----:B------:R-:W-:Y:S01]  /*03a0*/  ISETP.GE.U32.AND P0, PT, R9, R4, PT ;  /* 0x000000040900720c */ /* 0x000fe20003f06070 */
[----:B0-----:R-:W-:Y:S01]  /*03b0*/  VIADD R11, R10, 0xffffffe ;  /* 0x0ffffffe0a0b7836 */ /* 0x001fe20000000000 */
[----:B------:R-:W-:-:S03]  /*03c0*/  LOP3.LUT R4, R7, R0, RZ, 0x3c, !PT ;  /* 0x0000000007047212 */ /* 0x000fc600078e3cff */
[----:B------:R-:W0:Y:S01]  /*03d0*/  F2I.FTZ.U32.TRUNC.NTZ R9, R11 ;  /* 0x0000000b00097305 */ /* 0x000e22000021f000 */
[----:B------:R-:W-:-:S07]  /*03e0*/  ISETP.GE.AND P1, PT, R4, RZ, PT ;  /* 0x000000ff0400720c */ /* 0x000fce0003f26270 */
[----:B------:R-:W-:-:S04]  /*03f0*/  @P0 VIADD R8, R8, 0x1 ;  /* 0x0000000108080836 */ /* 0x000fc80000000000 */
[----:B------:R-:W-:Y:S02]  /*0400*/  IMAD.MOV.U32 R10, RZ, RZ, R8 ;  /* 0x000000ffff0a7224 */ /* 0x000fe400078e0008 */
[----:B------:R-:W-:Y:S01]  /*0410*/  IMAD.MOV.U32 R8, RZ, RZ, RZ ;  /* 0x000000ffff087224 */ /* 0x000fe200078e00ff */
[----:B0-----:R-:W-:Y:S01]  /*0420*/  IADD3 R13, PT, PT, RZ, -R9, RZ ;  /* 0x80000009ff0d7210 */ /* 0x001fe20007ffe0ff */
[----:B------:R-:W-:Y:S01]  /*0430*/  @!P1 IMAD.MOV R10, RZ, RZ, -R10 ;  /* 0x000000ffff0a9224 */ /* 0x000fe200078e0a0a */
[----:B------:R-:W-:-:S03]  /*0440*/  @!P2 LOP3.LUT R10, RZ, R0, RZ, 0x33, !PT ;  /* 0x00000000ff0aa212 */ /* 0x000fc600078e33ff */
[----:B------:R-:W-:Y:S01]  /*0450*/  IMAD R11, R13, R6, RZ ;  /* 0x000000060d0b7224 */ /* 0x000fe200078e02ff */
[----:B------:R-:W-:-:S03]  /*0460*/  IABS R4, R10 ;  /* 0x0000000a00047213 */ /* 0x000fc60000000000 */
[----:B------:R-:W-:-:S04]  /*0470*/  IMAD.HI.U32 R8, R9, R11, R8 ;  /* 0x0000000b09087227 */ /* 0x000fc800078e0008 */
[----:B------:R-:W-:-:S04]  /*0480*/  IMAD.MOV.U32 R9, RZ, RZ, R4 ;  /* 0x000000ffff097224 */ /* 0x000fc800078e0004 */
[----:B------:R-:W-:-:S05]  /*0490*/  IMAD.HI.U32 R8, R8, R9, RZ ;  /* 0x0000000908087227 */ /* 0x000fca00078e00ff */
[----:B------:R-:W-:-:S05]  /*04a0*/  IADD3 R4, PT, PT, -R8, RZ, RZ ;  /* 0x000000ff08047210 */ /* 0x000fca0007ffe1ff */
[----:B------:R-:W-:Y:S01]  /*04b0*/  IMAD R9, R6, R4, R9 ;  /* 0x0000000406097224 */ /* 0x000fe200078e0209 */
[----:B------:R-:W-:-:S04]  /*04c0*/  LOP3.LUT R4, R10, R5, RZ, 0x3c, !PT ;  /* 0x000000050a047212 */ /* 0x000fc800078e3cff */
[----:B------:R-:W-:Y:S02]  /*04d0*/  ISETP.GT.U32.AND P2, PT, R6, R9, PT ;  /* 0x000000090600720c */ /* 0x000fe40003f44070 */
[----:B------:R-:W-:Y:S01]  /*04e0*/  ISETP.GE.AND P1, PT, R4, RZ, PT ;  /* 0x000000ff0400720c */ /* 0x000fe20003f26270 */
[----:B------:R-:W-:-:S10]  /*04f0*/  IMAD.MOV R4, RZ, RZ, -R7 ;  /* 0x000000ffff047224 */ /* 0x000fd400078e0a07 */
[----:B------:R-:W-:Y:S02]  /*0500*/  @!P2 IMAD.IADD R9, R9, 0x1, -R6 ;  /* 0x000000010909a824 */ /* 0x000fe400078e0a06 */
[----:B------:R-:W-:Y:S01]  /*0510*/  @!P2 VIADD R8, R8, 0x1 ;  /* 0x000000010808a836 */ /* 0x000fe20000000000 */
[----:B------:R-:W-:Y:S02]  /*0520*/  ISETP.NE.AND P2, PT, R5, RZ, PT ;  /* 0x000000ff0500720c */ /* 0x000fe40003f45270 */
[----:B------:R-:W-:Y:S02]  /*0530*/  ISETP.GE.U32.AND P0, PT, R9, R6, PT ;  /* 0x000000060900720c */ /* 0x000fe40003f06070 */
[----:B------:R-:W-:-:S05]  /*0540*/  IADD3 R6, PT, PT, -R10, RZ, RZ ;  /* 0x000000ff0a067210 */ /* 0x000fca0007ffe1ff */
[----:B------:R-:W-:Y:S02]  /*0550*/  IMAD R7, R0, R6, R7 ;  /* 0x0000000600077224 */ /* 0x000fe400078e0207 */
[----:B------:R-:W-:-:S04]  /*0560*/  IMAD R6, R3, R4, R2 ;  /* 0x0000000403067224 */ /* 0x000fc800078e0202 */
[----:B------:R-:W-:-:S04]  /*0570*/  @P0 VIADD R8, R8, 0x1 ;  /* 0x0000000108080836 */ /* 0x000fc80000000000 */
[----:B------:R-:W-:Y:S01]  /*0580*/  @!P1 IMAD.MOV R8, RZ, RZ, -R8 ;  /* 0x000000ffff089224 */ /* 0x000fe200078e0a08 */
[----:B------:R-:W-:-:S05]  /*0590*/  @!P2 LOP3.LUT R8, RZ, R5, RZ, 0x33, !PT ;  /* 0x00000005ff08a212 */ /* 0x000fca00078e33ff */
[----:B------:R-:W-:Y:S02]  /*05a0*/  IMAD R0, R8, R0, R7 ;  /* 0x0000000008007224 */ /* 0x000fe400078e0207 */
[----:B------:R-:W-:Y:S02]  /*05b0*/  IMAD.MOV R4, RZ, RZ, -R8 ;  /* 0x000000ffff047224 */ /* 0x000fe400078e0a08 */
[----:B------:R-:W-:Y:S02]  /*05c0*/  IMAD R0, R0, R3, R6 ;  /* 0x0000000300007224 */ /* 0x000fe400078e0206 */
[----:B------:R-:W-:-:S04]  /*05d0*/  IMAD R4, R5, R4, R10 ;  /* 0x0000000405047224 */ /* 0x000fc800078e020a */
[----:B------:R-:W-:-:S05]  /*05e0*/  IMAD R0, R0, R5, -R4 ;  /* 0x0000000500007224 */ /* 0x000fca00078e0a04 */
[----:B-1----:R-:W-:-:S04]  /*05f0*/  IADD3 R6, P0, PT, R0, UR6, RZ ;  /* 0x0000000600067c10 */ /* 0x002fc8000ff1e0ff */
[----:B------:R-:W-:-:S05]  /*0600*/  LEA.HI.X.SX32 R7, R0, UR7, 0x1, P0 ;  /* 0x0000000700077c11 */ /* 0x000fca00080f0eff */
[----:B--2---:R-:W2:Y:S01]  /*0610*/  LDG.E.U8 R0, desc[UR4][R6.64+0x2] ;  /* 0x0000020406007981 */ /* 0x004ea2000c1e1100 */
[----:B------:R-:W-:Y:S02]  /*0620*/  HFMA2 R8, -RZ, RZ, 0.9375, -7.688999176025390625e-06 ;  /* 0x3b808081ff087431 */ /* 0x000fe400000001ff */
        /* <DEDUP_REMOVED lines=10> */
[----:B------:R-:W-:Y:S01]  /*06d0*/  IMAD.MOV.U32 R3, RZ, RZ, 0x437f0000 ;  /* 0x437f0000ff037424 */ /* 0x000fe200078e00ff */
[----:B------:R-:W-:-:S07]  /*06e0*/  MOV R6, 0x700 ;  /* 0x0000070000067802 */ /* 0x000fce0000000f00 */
[----:B------:R-:W-:Y:S05]  /*06f0*/  CALL.REL.NOINC `($__internal_1_$__cuda_sm3x_div_rn_noftz_f32_slowpath) ;  /* 0x0000000000607944 */ /* 0x000fea0003c00000 */
[----:B------:R-:W-:-:S07]  /*0700*/  IMAD.MOV.U32 R3, RZ, RZ, R0 ;  /* 0x000000ffff037224 */ /* 0x000fce00078e0000 */
.L_x_20:
[----:B------:R-:W-:Y:S05]  /*0710*/  BSYNC.RECONVERGENT B0 ;  /* 0x0000000000007941 */ /* 0x000fea0003800200 */
.L_x_19:
[----:B------:R-:W-:Y:S01]  /*0720*/  SHF.L.U32 R4, R4, 0x2, RZ ;  /* 0x0000000204047819 */ /* 0x000fe200000006ff */
[----:B------:R-:W-:Y:S03]  /*0730*/  BSSY.RECONVERGENT B0, `(.L_x_21) ;  /* 0x0000010000007945 */ /* 0x000fe60003800200 */
[----:B------:R-:W0:Y:S08]  /*0740*/  LDC R9, c[0x3][R4+0xc] ;  /* 0x00c0030004097b82 */ /* 0x000e300000000800 */
[----:B------:R-:W1:Y:S01]  /*0750*/  LDC R0, c[0x3][R4] ;  /* 0x00c0000004007b82 */ /* 0x000e620000000800 */
[----:B0-----:R-:W0:Y:S01]  /*0760*/  MUFU.RCP R5, R9 ;  /* 0x0000000900057308 */ /* 0x001e220000001000 */
[----:B-1----:R-:W-:-:S07]  /*0770*/  FADD R0, -R0, R3 ;  /* 0x0000000300007221 */ /* 0x002fce0000000100 */
[----:B------:R-:W1:Y:S01]  /*0780*/  FCHK P0, R0, R9 ;  /* 0x0000000900007302 */ /* 0x000e620000000000 */
[----:B0-----:R-:W-:-:S04]  /*0790*/  FFMA R6, -R9, R5, 1 ;  /* 0x3f80000009067423 */ /* 0x001fc80000000105 */
[----:B------:R-:W-:-:S04]  /*07a0*/  FFMA R5, R5, R6, R5 ;  /* 0x0000000605057223 */ /* 0x000fc80000000005 */
[----:B------:R-:W-:-:S04]  /*07b0*/  FFMA R6, R0, R5, RZ ;  /* 0x0000000500067223 */ /* 0x000fc800000000ff */
[----:B------:R-:W-:-:S04]  /*07c0*/  FFMA R3, -R9, R6, R0 ;  /* 0x0000000609037223 */ /* 0x000fc80000000100 */
[----:B------:R-:W-:Y:S01]  /*07d0*/  FFMA R7, R5, R3, R6 ;  /* 0x0000000305077223 */ /* 0x000fe20000000006 */
[----:B-1----:R-:W-:Y:S06]  /*07e0*/  @!P0 BRA `(.L_x_22) ;  /* 0x0000000000108947 */ /* 0x002fec0003800000 */
[----:B------:R-:W-:Y:S01]  /*07f0*/  IMAD.MOV.U32 R3, RZ, RZ, R9 ;  /* 0x000000ffff037224 */ /* 0x000fe200078e0009 */
[----:B------:R-:W-:-:S07]  /*0800*/  MOV R6, 0x820 ;  /* 0x0000082000067802 */ /* 0x000fce0000000f00 */
[----:B------:R-:W-:Y:S05]  /*0810*/  CALL.REL.NOINC `($__internal_1_$__cuda_sm3x_div_rn_noftz_f32_slowpath) ;  /* 0x0000000000187944 */ /* 0x000fea0003c00000 */
[----:B------:R-:W-:-:S07]  /*0820*/  IMAD.MOV.U32 R7, RZ, RZ, R0 ;  /* 0x000000ffff077224 */ /* 0x000fce00078e0000 */
.L_x_22:
[----:B------:R-:W-:Y:S05]  /*0830*/  BSYNC.RECONVERGENT B0 ;  /* 0x0000000000007941 */ /* 0x000fea0003800200 */
.L_x_21:
[----:B------:R-:W0:Y:S02]  /*0840*/  LDC.64 R4, c[0x0][0x380] ;  /* 0x0000e000ff047b82 */ /* 0x000e240000000a00 */
[----:B0-----:R-:W-:-:S05]  /*0850*/  IMAD.WIDE R2, R2, 0x4, R4 ;  /* 0x0000000402027825 */ /* 0x001fca00078e0204 */
[----:B------:R-:W-:Y:S01]  /*0860*/  STG.E desc[UR4][R2.64], R7 ;  /* 0x0000000702007986 */ /* 0x000fe2000c101904 */
[----:B------:R-:W-:Y:S05]  /*0870*/  EXIT ;  /* 0x000000000000794d */ /* 0x000fea0003800000 */
        .weak           $__internal_1_$__cuda_sm3x_div_rn_noftz_f32_slowpath
        .type           $__internal_1_$__cuda_sm3x_div_rn_noftz_f32_slowpath,@function
        .size           $__internal_1_$__cuda_sm3x_div_rn_noftz_f32_slowpath,(.L_x_51 - $__internal_1_$__cuda_sm3x_div_rn_noftz_f32_slowpath)
$__internal_1_$__cuda_sm3x_div_rn_noftz_f32_slowpath:
[----:B------:R-:W-:Y:S01]  /*0880*/  SHF.R.U32.HI R7, RZ, 0x17, R3 ;  /* 0x00000017ff077819 */ /* 0x000fe20000011603 */
[----:B------:R-:W-:Y:S01]  /*0890*/  BSSY.RECONVERGENT B1, `(.L_x_23) ;  /* 0x0000062000017945 */ /* 0x000fe20003800200 */
[----:B------:R-:W-:Y:S02]  /*08a0*/  SHF.R.U32.HI R5, RZ, 0x17, R0 ;  /* 0x00000017ff057819 */ /* 0x000fe40000011600 */
[----:B------:R-:W-:Y:S02]  /*08b0*/  LOP3.LUT R12, R7, 0xff, RZ, 0xc0, !PT ;  /* 0x000000ff070c7812 */ /* 0x000fe400078ec0ff */
[----:B------:R-:W-:-:S03]  /*08c0*/  LOP3.LUT R10, R5, 0xff, RZ, 0xc0, !PT ;  /* 0x000000ff050a7812 */ /* 0x000fc600078ec0ff */
[----:B------:R-:W-:Y:S01]  /*08d0*/  VIADD R8, R12, 0xffffffff ;  /* 0xffffffff0c087836 */ /* 0x000fe20000000000 */
[----:B------:R-:W-:-:S04]  /*08e0*/  IADD3 R7, PT, PT, R10, -0x1, RZ ;  /* 0xffffffff0a077810 */ /* 0x000fc80007ffe0ff */
[----:B------:R-:W-:-:S04]  /*08f0*/  ISETP.GT.U32.AND P0, PT, R8, 0xfd, PT ;  /* 0x000000fd0800780c */ /* 0x000fc80003f04070 */
[----:B------:R-:W-:-:S13]  /*0900*/  ISETP.GT.U32.OR P0, PT, R7, 0xfd, P0 ;  /* 0x000000fd0700780c */ /* 0x000fda0000704470 */
[----:B------:R-:W-:Y:S01]  /*0910*/  @!P0 IMAD.MOV.U32 R5, RZ, RZ, RZ ;  /* 0x000000ffff058224 */ /* 0x000fe200078e00ff */
[----:B------:R-:W-:Y:S06]  /*0920*/  @!P0 BRA `(.L_x_24) ;  /* 0x00000000005c8947 */ /* 0x000fec0003800000 */
[----:B------:R-:W-:Y:S02]  /*0930*/  FSETP.GTU.FTZ.AND P0, PT, |R0|, +INF , PT ;  /* 0x7f8000000000780b */ /* 0x000fe40003f1c200 */
        /* <DEDUP_REMOVED lines=22> */
.L_x_24:
[----:B------:R-:W-:Y:S01]  /*0aa0*/  LEA R8, R12, 0xc0800000, 0x17 ;  /* 0xc08000000c087811 */ /* 0x000fe200078eb8ff */
[----:B------:R-:W-:Y:S04]  /*0ab0*/  BSSY.RECONVERGENT B2, `(.L_x_29) ;  /* 0x0000036000027945 */ /* 0x000fe80003800200 */
[----:B------:R-:W-:Y:S02]  /*0ac0*/  IMAD.IADD R8, R3, 0x1, -R8 ;  /* 0x0000000103087824 */ /* 0x000fe400078e0a08 */
[----:B------:R-:W-:Y:S02]  /*0ad0*/  VIADD R3, R10, 0xffffff81 ;  /* 0xffffff810a037836 */ /* 0x000fe40000000000 */
[----:B------:R0:W1:Y:S01]  /*0ae0*/  MUFU.RCP R7, R8 ;  /* 0x0000000800077308 */ /* 0x0000620000001000 */
[----:B------:R-:W-:Y:S01]  /*0af0*/  FADD.FTZ R9, -R8, -RZ ;  /* 0x800000ff08097221 */ /* 0x000fe20000010100 */
[C---:B------:R-:W-:Y:S01]  /*0b00*/  IMAD R0, R3.reuse, -0x800000, R0 ;  /* 0xff80000003007824 */ /* 0x040fe200078e0200 */
[----:B0-----:R-:W-:-:S05]  /*0b10*/  IADD3 R8, PT, PT, R3, 0x7f, -R12 ;  /* 0x0000007f03087810 */ /* 0x001fca0007ffe80c */
[----:B------:R-:W-:Y:S02]  /*0b20*/  IMAD.IADD R8, R8, 0x1, R5 ;  /* 0x0000000108087824 */ /* 0x000fe400078e0205 */
[----:B-1----:R-:W-:-:S04]  /*0b30*/  FFMA R10, R7, R9, 1 ;  /* 0x3f800000070a7423 */ /* 0x002fc80000000009 */
        /* <DEDUP_REMOVED lines=20> */
[CCC-:B------:R-:W-:Y:S01]  /*0c80*/  FFMA.RM R8, R14.reuse, R10.reuse, R7.reuse ;  /* 0x0000000a0e087223 */ /* 0x1c0fe20000004007 */
[C---:B------:R-:W-:Y:S02]  /*0c90*/  ISETP.NE.AND P2, PT, R9.reuse, RZ, PT ;  /* 0x000000ff0900720c */ /* 0x040fe40003f45270 */
[----:B------:R-:W-:Y:S02]  /*0ca0*/  ISETP.NE.AND P1, PT, R9, RZ, PT ;  /* 0x000000ff0900720c */ /* 0x000fe40003f25270 */
[----:B------:R-:W-:Y:S01]  /*0cb0*/  LOP3.LUT R5, R3, 0x7fffff, RZ, 0xc0, !PT ;  /* 0x007fffff03057812 */ /* 0x000fe200078ec0ff */
[----:B------:R-:W-:Y:S01]  /*0cc0*/  FFMA.RP R3, R14, R10, R7 ;  /* 0x0000000a0e037223 */ /* 0x000fe20000008007 */
[----:B------:R-:W-:Y:S02]  /*0cd0*/  VIADD R10, R9, 0x20 ;  /* 0x00000020090a7836 */ /* 0x000fe40000000000 */
[----:B------:R-:W-:Y:S01]  /*0ce0*/  LOP3.LUT R5, R5, 0x800000, RZ, 0xfc, !PT ;  /* 0x0080000005057812 */ /* 0x000fe200078efcff */
[----:B------:R-:W-:Y:S01]  /*0cf0*/  IMAD.MOV R7, RZ, RZ, -R9 ;  /* 0x000000ffff077224 */ /* 0x000fe200078e0a09 */
[----:B------:R-:W-:-:S02]  /*0d00*/  FSETP.NEU.FTZ.AND P0, PT, R3, R8, PT ;  /* 0x000000080300720b */ /* 0x000fc40003f1d000 */
[----:B------:R-:W-:Y:S02]  /*0d10*/  SHF.L.U32 R10, R5, R10, RZ ;  /* 0x0000000a050a7219 */ /* 0x000fe400000006ff */
[----:B------:R-:W-:Y:S02]  /*0d20*/  SEL R8, R7, RZ, P2 ;  /* 0x000000ff07087207 */ /* 0x000fe40001000000 */
[----:B------:R-:W-:Y:S02]  /*0d30*/  ISETP.NE.AND P1, PT, R10, RZ, P1 ;  /* 0x000000ff0a00720c */ /* 0x000fe40000f25270 */
[----:B------:R-:W-:Y:S02]  /*0d40*/  SHF.R.U32.HI R8, RZ, R8, R5 ;  /* 0x00000008ff087219 */ /* 0x000fe40000011605 */
[----:B------:R-:W-:Y:S02]  /*0d50*/  PLOP3.LUT P0, PT, P0, P1, PT, 0xf8, 0x8f ;  /* 0x00000000008f781c */ /* 0x000fe40000703f70 */
[----:B------:R-:W-:-:S02]  /*0d60*/  SHF.R.U32.HI R10, RZ, 0x1, R8 ;  /* 0x00000001ff0a7819 */ /* 0x000fc40000011608 */
[----:B------:R-:W-:-:S04]  /*0d70*/  SEL R3, RZ, 0x1, !P0 ;  /* 0x00000001ff037807 */ /* 0x000fc80004000000 */
[----:B------:R-:W-:-:S04]  /*0d80*/  LOP3.LUT R3, R3, 0x1, R10, 0xf8, !PT ;  /* 0x0000000103037812 */ /* 0x000fc800078ef80a */
[----:B------:R-:W-:-:S04]  /*0d90*/  LOP3.LUT R3, R3, R8, RZ, 0xc0, !PT ;  /* 0x0000000803037212 */ /* 0x000fc800078ec0ff */
[----:B------:R-:W-:-:S04]  /*0da0*/  IADD3 R3, PT, PT, R10, R3, RZ ;  /* 0x000000030a037210 */ /* 0x000fc80007ffe0ff */
[----:B------:R-:W-:Y:S01]  /*0db0*/  LOP3.LUT R0, R3, R0, RZ, 0xfc, !PT ;  /* 0x0000000003007212 */ /* 0x000fe200078efcff */
[----:B------:R-:W-:Y:S06]  /*0dc0*/  BRA `(.L_x_32) ;  /* 0x0000000000107947 */ /* 0x000fec0003800000 */
.L_x_31:
[----:B------:R-:W-:-:S04]  /*0dd0*/  LOP3.LUT R0, R0, 0x80000000, RZ, 0xc0, !PT ;  /* 0x8000000000007812 */ /* 0x000fc800078ec0ff */
[----:B------:R-:W-:Y:S01]  /*0de0*/  LOP3.LUT R0, R0, 0x7f800000, RZ, 0xfc, !PT ;  /* 0x7f80000000007812 */ /* 0x000fe200078efcff */
[----:B------:R-:W-:Y:S06]  /*0df0*/  BRA `(.L_x_32) ;  /* 0x0000000000047947 */ /* 0x000fec0003800000 */
.L_x_30:
[----:B------:R-:W-:-:S07]  /*0e00*/  IMAD R0, R8, 0x800000, R0 ;  /* 0x0080000008007824 */ /* 0x000fce00078e0200 */
.L_x_32:
[----:B------:R-:W-:Y:S05]  /*0e10*/  BSYNC.RECONVERGENT B2 ;  /* 0x0000000000027941 */ /* 0x000fea0003800200 */
.L_x_29:
[----:B------:R-:W-:Y:S05]  /*0e20*/  BRA `(.L_x_33) ;  /* 0x0000000000207947 */ /* 0x000fea0003800000 */
.L_x_28:
[----:B------:R-:W-:-:S04]  /*0e30*/  LOP3.LUT R0, R3, 0x80000000, R0, 0x48, !PT ;  /* 0x8000000003007812 */ /* 0x000fc800078e4800 */
[----:B------:R-:W-:Y:S01]  /*0e40*/  LOP3.LUT R0, R0, 0x7f800000, RZ, 0xfc, !PT ;  /* 0x7f80000000007812 */ /* 0x000fe200078efcff */
[----:B------:R-:W-:Y:S06]  /*0e50*/  BRA `(.L_x_33) ;  /* 0x0000000000147947 */ /* 0x000fec0003800000 */
.L_x_27:
[----:B------:R-:W-:Y:S01]  /*0e60*/  LOP3.LUT R0, R3, 0x80000000, R0, 0x48, !PT ;  /* 0x8000000003007812 */ /* 0x000fe200078e4800 */
[----:B------:R-:W-:Y:S06]  /*0e70*/  BRA `(.L_x_33) ;  /* 0x00000000000c7947 */ /* 0x000fec0003800000 */
.L_x_26:
[----:B------:R-:W0:Y:S01]  /*0e80*/  MUFU.RSQ R0, -QNAN ;  /* 0xffc0000000007908 */ /* 0x000e220000001400 */
[----:B------:R-:W-:Y:S05]  /*0e90*/  BRA `(.L_x_33) ;  /* 0x0000000000047947 */ /* 0x000fea0003800000 */
.L_x_25:
[----:B------:R-:W-:-:S07]  /*0ea0*/  FADD.FTZ R0, R0, R3 ;  /* 0x0000000300007221 */ /* 0x000fce0000010000 */
.L_x_33:
[----:B------:R-:W-:Y:S05]  /*0eb0*/  BSYNC.RECONVERGENT B1 ;  /* 0x0000000000017941 */ /* 0x000fea0003800200 */
.L_x_23:
[----:B------:R-:W-:-:S04]  /*0ec0*/  IMAD.MOV.U32 R7, RZ, RZ, 0x0 ;  /* 0x00000000ff077424 */ /* 0x000fc800078e00ff */
[----:B0-----:R-:W-:Y:S05]  /*0ed0*/  RET.REL.NODEC R6 `(_Z19kernel_preprocess_1PfPKhiiiii) ;  /* 0xfffffff006487950 */ /* 0x001fea0003c3ffff */
.L_x_34:
        /* <DEDUP_REMOVED lines=10> */
.L_x_51:


//--------------------- .text._Z19kernel_preprocess_0PfPKhiiiii --------------------------
	.section	.text._Z19kernel_preprocess_0PfPKhiiiii,"ax",@progbits
	.align	128
        .global         _Z19kernel_preprocess_0PfPKhiiiii
        .type           _Z19kernel_preprocess_0PfPKhiiiii,@function
        .size           _Z19kernel_preprocess_0PfPKhiiiii,(.L_x_52 - _Z19kernel_preprocess_0PfPKhiiiii)
        .other          _Z19kernel_preprocess_0PfPKhiiiii,@"STO_CUDA_ENTRY STV_DEFAULT"
_Z19kernel_preprocess_0PfPKhiiiii:
.text._Z19kernel_preprocess_0PfPKhiiiii:
        /* <DEDUP_REMOVED lines=14> */
[----:B------:R-:W0:Y:S08]  /*00e0*/  I2F.RP R6, R7 ;  /* 0x0000000700067306 */ /* 0x000e300000209400 */
[----:B0-----:R-:W0:Y:S02]  /*00f0*/  MUFU.RCP R6, R6 ;  /* 0x0000000600067308 */ /* 0x001e240000001000 */
[----:B0-----:R-:W-:Y:S01]  /*0100*/  VIADD R4, R6, 0xffffffe ;  /* 0x0ffffffe06047836 */ /* 0x001fe20000000000 */
[----:B---3--:R-:W-:-:S05]  /*0110*/  IABS R6, R0 ;  /* 0x0000000000067213 */ /* 0x008fca0000000000 */
[----:B------:R0:W3:Y:S02]  /*0120*/  F2I.FTZ.U32.TRUNC.NTZ R5, R4 ;  /* 0x0000000400057305 */ /* 0x0000e4000021f000 */
[----:B0-----:R-:W-:Y:S02]  /*0130*/  IMAD.MOV.U32 R4, RZ, RZ, RZ ;  /* 0x000000ffff047224 */ /* 0x001fe400078e00ff */
[----:B---3--:R-:W-:-:S04]  /*0140*/  IMAD.MOV R8, RZ, RZ, -R5 ;  /* 0x000000ffff087224 */ /* 0x008fc800078e0a05 */
[----:B------:R-:W-:Y:S02]  /*0150*/  IMAD R9, R8, R7, RZ ;  /* 0x0000000708097224 */ /* 0x000fe400078e02ff */
[----:B------:R-:W-:Y:S02]  /*0160*/  IMAD.MOV.U32 R8, RZ, RZ, R10 ;  /* 0x000000ffff087224 */ /* 0x000fe400078e000a */
[----:B------:R-:W-:Y:S01]  /*0170*/  IMAD.HI.U32 R5, R5, R9, R4 ;  /* 0x0000000905057227 */ /* 0x000fe200078e0004 */
[----:B------:R-:W0:Y:S05]  /*0180*/  I2F.RP R10, R6 ;  /* 0x00000006000a7306 */ /* 0x000e2a0000209400 */
[----:B------:R-:W-:-:S05]  /*0190*/  IMAD.HI.U32 R5, R5, R8, RZ ;  /* 0x0000000805057227 */ /* 0x000fca00078e00ff */
[----:B------:R-:W-:-:S05]  /*01a0*/  IADD3 R4, PT, PT, -R5, RZ, RZ ;  /* 0x000000ff05047210 */ /* 0x000fca0007ffe1ff */
[C---:B------:R-:W-:Y:S01]  /*01b0*/  IMAD R4, R7.reuse, R4, R8 ;  /* 0x0000000407047224 */ /* 0x040fe200078e0208 */
[----:B0-----:R-:W0:Y:S04]  /*01c0*/  MUFU.RCP R10, R10 ;  /* 0x0000000a000a7308 */ /* 0x001e280000001000 */
[----:B------:R-:W-:-:S13]  /*01d0*/  ISETP.GT.U32.AND P2, PT, R7, R4, PT ;  /* 0x000000040700720c */ /* 0x000fda0003f44070 */
[----:B------:R-:W-:Y:S02]  /*01e0*/  @!P2 IMAD.IADD R4, R4, 0x1, -R7 ;  /* 0x000000010404a824 */ /* 0x000fe400078e0a07 */
[----:B0-----:R-:W-:Y:S02]  /*01f0*/  VIADD R8, R10, 0xffffffe ;  /* 0x0ffffffe0a087836 */ /* 0x001fe40000000000 */
[----:B------:R-:W-:Y:S01]  /*0200*/  @!P2 VIADD R5, R5, 0x1 ;  /* 0x000000010505a836 */ /* 0x000fe20000000000 */
[----:B------:R-:W-:Y:S01]  /*0210*/  ISETP.GE.U32.AND P0, PT, R4, R7, PT ;  /* 0x000000070400720c */ /* 0x000fe20003f06070 */
[----:B------:R0:W3:Y:S01]  /*0220*/  F2I.FTZ.U32.TRUNC.NTZ R9, R8 ;  /* 0x0000000800097305 */ /* 0x0000e2000021f000 */
[----:B------:R-:W4:Y:S01]  /*0230*/  LDC R4, c[0x0][0x39c] ;  /* 0x0000e700ff047b82 */ /* 0x000f220000000800 */
[----:B------:R-:W-:Y:S02]  /*0240*/  LOP3.LUT R7, R2, R3, RZ, 0x3c, !PT ;  /* 0x0000000302077212 */ /* 0x000fe400078e3cff */
[----:B------:R-:W-:-:S02]  /*0250*/  ISETP.NE.AND P2, PT, R3, RZ, PT ;  /* 0x000000ff0300720c */ /* 0x000fc40003f45270 */
[----:B------:R-:W-:Y:S01]  /*0260*/  ISETP.GE.AND P1, PT, R7, RZ, PT ;  /* 0x000000ff0700720c */ /* 0x000fe20003f26270 */
[----:B0-----:R-:W-:-:S05]  /*0270*/  IMAD.MOV.U32 R8, RZ, RZ, RZ ;  /* 0x000000ffff087224 */ /* 0x001fca00078e00ff */
[----:B------:R-:W-:Y:S01]  /*0280*/  @P0 VIADD R5, R5, 0x1 ;  /* 0x0000000105050836 */ /* 0x000fe20000000000 */
[----:B---3--:R-:W-:-:S06]  /*0290*/  IADD3 R11, PT, PT, RZ, -R9, RZ ;  /* 0x80000009ff0b7210 */ /* 0x008fcc0007ffe0ff */
[----:B------:R-:W-:Y:S01]  /*02a0*/  @!P1 IMAD.MOV R5, RZ, RZ, -R5 ;  /* 0x000000ffff059224 */ /* 0x000fe200078e0a05 */
[----:B------:R-:W-:Y:S01]  /*02b0*/  @!P2 LOP3.LUT R5, RZ, R3, RZ, 0x33, !PT ;  /* 0x00000003ff05a212 */ /* 0x000fe200078e33ff */
[----:B------:R-:W-:-:S03]  /*02c0*/  IMAD R11, R11, R6, RZ ;  /* 0x000000060b0b7224 */ /* 0x000fc600078e02ff */
[----:B------:R-:W-:Y:S01]  /*02d0*/  IABS R10, R5 ;  /* 0x00000005000a7213 */ /* 0x000fe20000000000 */
[----:B------:R-:W-:Y:S01]  /*02e0*/  IMAD.HI.U32 R8, R9, R11, R8 ;  /* 0x0000000b09087227 */ /* 0x000fe200078e0008 */
[----:B----4-:R-:W-:-:S03]  /*02f0*/  IABS R7, R4 ;  /* 0x0000000400077213 */ /* 0x010fc60000000000 */
[----:B------:R-:W-:Y:S02]  /*0300*/  IMAD.MOV.U32 R9, RZ, RZ, R10 ;  /* 0x000000ffff097224 */ /* 0x000fe400078e000a */
[----:B------:R-:W0:Y:S02]  /*0310*/  I2F.RP R10, R7 ;  /* 0x00000007000a7306 */ /* 0x000e240000209400 */
        /* <DEDUP_REMOVED lines=9> */
[----:B------:R-:W-:Y:S02]  /*03b0*/  ISETP.GE.U32.AND P0, PT, R9, R6, PT ;  /* 0x000000060900720c */ /* 0x000fe40003f06070 */
[----:B------:R-:W-:Y:S01]  /*03c0*/  LOP3.LUT R6, R5, R0, RZ, 0x3c, !PT ;  /* 0x0000000005067212 */ /* 0x000fe200078e3cff */
[----:B------:R-:W0:Y:S03]  /*03d0*/  F2I.FTZ.U32.TRUNC.NTZ R9, R11 ;  /* 0x0000000b00097305 */ /* 0x000e26000021f000 */
[----:B------:R-:W-:-:S07]  /*03e0*/  ISETP.GE.AND P1, PT, R6, RZ, PT ;  /* 0x000000ff0600720c */ /* 0x000fce0003f26270 */
        /* <DEDUP_REMOVED lines=8> */
[----:B------:R-:W-:-:S06]  /*0470*/  IMAD.HI.U32 R8, R9, R11, R8 ;  /* 0x0000000b09087227 */ /* 0x000fcc00078e0008 */
[----:B------:R-:W-:-:S04]  /*0480*/  IMAD.HI.U32 R8, R8, R6, RZ ;  /* 0x0000000608087227 */ /* 0x000fc800078e00ff */
[----:B------:R-:W-:-:S04]  /*0490*/  IMAD.MOV R9, RZ, RZ, -R8 ;  /* 0x000000ffff097224 */ /* 0x000fc800078e0a08 */
[----:B------:R-:W-:-:S05]  /*04a0*/  IMAD R6, R7, R9, R6 ;  /* 0x0000000907067224 */ /* 0x000fca00078e0206 */
[----:B------:R-:W-:-:S13]  /*04b0*/  ISETP.GT.U32.AND P2, PT, R7, R6, PT ;  /* 0x000000060700720c */ /* 0x000fda0003f44070 */
[-C--:B------:R-:W-:Y:S01]  /*04c0*/  @!P2 IADD3 R6, PT, PT, R6, -R7.reuse, RZ ;  /* 0x800000070606a210 */ /* 0x080fe20007ffe0ff */
[----:B------:R-:W-:Y:S01]  /*04d0*/  @!P2 VIADD R8, R8, 0x1 ;  /* 0x000000010808a836 */ /* 0x000fe20000000000 */
[----:B------:R-:W-:Y:S02]  /*04e0*/  ISETP.NE.AND P2, PT, R4, RZ, PT ;  /* 0x000000ff0400720c */ /* 0x000fe40003f45270 */
[----:B------:R-:W-:Y:S01]  /*04f0*/  ISETP.GE.U32.AND P0, PT, R6, R7, PT ;  /* 0x000000070600720c */ /* 0x000fe20003f06070 */
[----:B------:R-:W-:Y:S01]  /*0500*/  IMAD.MOV R7, RZ, RZ, -R13 ;  /* 0x000000ffff077224 */ /* 0x000fe200078e0a0d */
[----:B------:R-:W-:-:S03]  /*0510*/  LOP3.LUT R6, R13, R4, RZ, 0x3c, !PT ;  /* 0x000000040d067212 */ /* 0x000fc600078e3cff */
[--C-:B------:R-:W-:Y:S01]  /*0520*/  IMAD R7, R0, R7, R5.reuse ;  /* 0x0000000700077224 */ /* 0x100fe200078e0205 */
[----:B------:R-:W-:Y:S01]  /*0530*/  ISETP.GE.AND P1, PT, R6, RZ, PT ;  /* 0x000000ff0600720c */ /* 0x000fe20003f26270 */
[----:B------:R-:W-:-:S04]  /*0540*/  IMAD.MOV R6, RZ, RZ, -R5 ;  /* 0x000000ffff067224 */ /* 0x000fc800078e0a05 */
[----:B------:R-:W-:Y:S02]  /*0550*/  IMAD R6, R3, R6, R2 ;  /* 0x0000000603067224 */ /* 0x000fe400078e0202 */
[----:B------:R-:W-:-:S06]  /*0560*/  @P0 VIADD R8, R8, 0x1 ;  /* 0x0000000108080836 */ /* 0x000fcc0000000000 */
[----:B------:R-:W-:Y:S02]  /*0570*/  @!P1 IADD3 R8, PT, PT, -R8, RZ, RZ ;  /* 0x000000ff08089210 */ /* 0x000fe40007ffe1ff */
[----:B------:R-:W-:-:S05]  /*0580*/  @!P2 LOP3.LUT R8, RZ, R4, RZ, 0x33, !PT ;  /* 0x00000004ff08a212 */ /* 0x000fca00078e33ff */
[C---:B------:R-:W-:Y:S02]  /*0590*/  IMAD R0, R8.reuse, R0, R7 ;  /* 0x0000000008007224 */ /* 0x040fe400078e0207 */
[----:B------:R-:W-:Y:S02]  /*05a0*/  IMAD R8, R8, R4, -R13 ;  /* 0x0000000408087224 */ /* 0x000fe400078e0a0d */
[----:B------:R-:W-:-:S04]  /*05b0*/  IMAD R3, R0, R3, R6 ;  /* 0x0000000300037224 */ /* 0x000fc800078e0206 */
[----:B------:R-:W-:-:S05]  /*05c0*/  IMAD R3, R3, R4, R8 ;  /* 0x0000000403037224 */ /* 0x000fca00078e0208 */
[----:B-1----:R-:W-:-:S04]  /*05d0*/  IADD3 R4, P0, PT, R3, UR4, RZ ;  /* 0x0000000403047c10 */ /* 0x002fc8000ff1e0ff */
[----:B------:R-:W-:-:S05]  /*05e0*/  LEA.HI.X.SX32 R5, R3, UR5, 0x1, P0 ;  /* 0x0000000503057c11 */ /* 0x000fca00080f0eff */
[----:B--2---:R-:W2:Y:S01]  /*05f0*/  LDG.E.U8 R0, desc[UR6][R4.64+0x2] ;  /* 0x0000020604007981 */ /* 0x004ea2000c1e1100 */
[----:B------:R-:W-:Y:S01]  /*0600*/  IMAD.MOV.U32 R6, RZ, RZ, 0x3b808081 ;  /* 0x3b808081ff067424 */ /* 0x000fe200078e00ff */
[----:B------:R-:W-:Y:S01]  /*0610*/  BSSY.RECONVERGENT B1, `(.L_x_35) ;  /* 0x000000d000017945 */ /* 0x000fe20003800200 */
[----:B------:R-:W-:-:S04]  /*0620*/  IMAD.MOV.U32 R3, RZ, RZ, 0x437f0000 ;  /* 0x437f0000ff037424 */ /* 0x000fc800078e00ff */
        /* <DEDUP_REMOVED lines=9> */
[----:B------:R-:W-:Y:S05]  /*06c0*/  CALL.REL.NOINC `($__internal_2_$__cuda_sm3x_div_rn_noftz_f32_slowpath) ;  /* 0x0000000000187944 */ /* 0x000fea0003c00000 */
[----:B------:R-:W-:-:S07]  /*06d0*/  MOV R7, R3 ;  /* 0x0000000300077202 */ /* 0x000fce0000000f00 */
.L_x_36:
[----:B------:R-:W-:Y:S05]  /*06e0*/  BSYNC.RECONVERGENT B1 ;  /* 0x0000000000017941 */ /* 0x000fea0003800200 */
.L_x_35:
[----:B------:R-:W0:Y:S02]  /*06f0*/  LDC.64 R4, c[0x0][0x380] ;  /* 0x0000e000ff047b82 */ /* 0x000e240000000a00 */
[----:B0-----:R-:W-:-:S05]  /*0700*/  IMAD.WIDE R2, R2, 0x4, R4 ;  /* 0x0000000402027825 */ /* 0x001fca00078e0204 */
[----:B------:R-:W-:Y:S01]  /*0710*/  STG.E desc[UR6][R2.64], R7 ;  /* 0x0000000702007986 */ /* 0x000fe2000c101906 */
[----:B------:R-:W-:Y:S05]  /*0720*/  EXIT ;  /* 0x000000000000794d */ /* 0x000fea0003800000 */
        .weak           $__internal_2_$__cuda_sm3x_div_rn_noftz_f32_slowpath
        .type           $__internal_2_$__cuda_sm3x_div_rn_noftz_f32_slowpath,@function
        .size           $__internal_2_$__cuda_sm3x_div_rn_noftz_f32_slowpath,(.L_x_52 - $__internal_2_$__cuda_sm3x_div_rn_noftz_f32_slowpath)
$__internal_2_$__cuda_sm3x_div_rn_noftz_f32_slowpath:
[--C-:B------:R-:W-:Y:S01]  /*0730*/  SHF.R.U32.HI R3, RZ, 0x17, R0.reuse ;  /* 0x00000017ff037819 */ /* 0x100fe20000011600 */
[----:B------:R-:W-:Y:S04]  /*0740*/  BSSY.RECONVERGENT B0, `(.L_x_37) ;  /* 0x000005c000007945 */ /* 0x000fe80003800200 */
[----:B------:R-:W-:Y:S01]  /*0750*/  BSSY.RELIABLE B2, `(.L_x_38) ;  /* 0x000001a000027945 */ /* 0x000fe20003800100 */
[----:B------:R-:W-:Y:S01]  /*0760*/  LOP3.LUT R8, R3, 0xff, RZ, 0xc0, !PT ;  /* 0x000000ff03087812 */ /* 0x000fe200078ec0ff */
[----:B------:R-:W-:-:S04]  /*0770*/  IMAD.MOV.U32 R3, RZ, RZ, R0 ;  /* 0x000000ffff037224 */ /* 0x000fc800078e0000 */
[----:B------:R-:W-:-:S05]  /*0780*/  VIADD R7, R8, 0xffffffff ;  /* 0xffffffff08077836 */ /* 0x000fca0000000000 */
[----:B------:R-:W-:-:S13]  /*0790*/  ISETP.GT.U32.OR P0, PT, R7, 0xfd, !PT ;  /* 0x000000fd0700780c */ /* 0x000fda0007f04470 */
[----:B------:R-:W-:Y:S01]  /*07a0*/  @!P0 IMAD.MOV.U32 R5, RZ, RZ, RZ ;  /* 0x000000ffff058224 */ /* 0x000fe200078e00ff */
[----:B------:R-:W-:Y:S06]  /*07b0*/  @!P0 BRA `(.L_x_39) ;  /* 0x00000000004c8947 */ /* 0x000fec0003800000 */
[----:B------:R-:W-:-:S13]  /*07c0*/  FSETP.GTU.FTZ.AND P0, PT, |R0|, +INF , PT ;  /* 0x7f8000000000780b */ /* 0x000fda0003f1c200 */
[----:B------:R-:W-:Y:S05]  /*07d0*/  @P0 BREAK.RELIABLE B2 ;  /* 0x0000000000020942 */ /* 0x000fea0003800100 */
[----:B------:R-:W-:Y:S05]  /*07e0*/  @P0 BRA `(.L_x_40) ;  /* 0x0000000400400947 */ /* 0x000fea0003800000 */
[----:B------:R-:W-:-:S05]  /*07f0*/  HFMA2 R6, -RZ, RZ, 3.748046875, 0 ;  /* 0x437f0000ff067431 */ /* 0x000fca00000001ff */
[----:B------:R-:W-:-:S13]  /*0800*/  LOP3.LUT P0, RZ, R6, 0x7fffffff, R3, 0xc8, !PT ;  /* 0x7fffffff06ff7812 */ /* 0x000fda000780c803 */
[----:B------:R-:W-:Y:S05]  /*0810*/  @!P0 BREAK.RELIABLE B2 ;  /* 0x0000000000028942 */ /* 0x000fea0003800100 */
[----:B------:R-:W-:Y:S05]  /*0820*/  @!P0 BRA `(.L_x_41) ;  /* 0x0000000400288947 */ /* 0x000fea0003800000 */
[----:B------:R-:W-:-:S13]  /*0830*/  LOP3.LUT P0, RZ, R3, 0x7fffffff, RZ, 0xc0, !PT ;  /* 0x7fffffff03ff7812 */ /* 0x000fda000780c0ff */
[----:B------:R-:W-:Y:S05]  /*0840*/  @!P0 BREAK.RELIABLE B2 ;  /* 0x0000000000028942 */ /* 0x000fea0003800100 */
[----:B------:R-:W-:Y:S05]  /*0850*/  @!P0 BRA `(.L_x_42) ;  /* 0x0000000400148947 */ /* 0x000fea0003800000 */
[----:B------:R-:W-:Y:S02]  /*0860*/  FSETP.NEU.FTZ.AND P1, PT, |R0|, +INF , PT ;  /* 0x7f8000000000780b */ /* 0x000fe40003f3d200 */
[----:B------:R-:W-:-:S04]  /*0870*/  LOP3.LUT P0, RZ, R6, 0x7fffffff, RZ, 0xc0, !PT ;  /* 0x7fffffff06ff7812 */ /* 0x000fc8000780c0ff */
[----:B------:R-:W-:-:S13]  /*0880*/  PLOP3.LUT P0, PT, P1, P0, PT, 0x2f, 0xf2 ;  /* 0x0000000000f2781c */ /* 0x000fda0000f00577 */
[----:B------:R-:W-:Y:S05]  /*0890*/  @P0 BREAK.RELIABLE B2 ;  /* 0x0000000000020942 */ /* 0x000fea0003800100 */
[----:B------:R-:W-:Y:S05]  /*08a0*/  @P0 BRA `(.L_x_43) ;  /* 0x0000000000f40947 */ /* 0x000fea0003800000 */
[----:B------:R-:W-:-:S13]  /*08b0*/  ISETP.GE.AND P0, PT, R7, RZ, PT ;  /* 0x000000ff0700720c */ /* 0x000fda0003f06270 */
[----:B------:R-:W-:Y:S02]  /*08c0*/  @P0 IMAD.MOV.U32 R5, RZ, RZ, RZ ;  /* 0x000000ffff050224 */ /* 0x000fe400078e00ff */
[----:B------:R-:W-:Y:S01]  /*08d0*/  @!P0 FFMA R3, R0, 1.84467440737095516160e+19, RZ ;  /* 0x5f80000000038823 */ /* 0x000fe200000000ff */
[----:B------:R-:W-:-:S07]  /*08e0*/  @!P0 IMAD.MOV.U32 R5, RZ, RZ, -0x40 ;  /* 0xffffffc0ff058424 */ /* 0x000fce00078e00ff */
.L_x_39:
[----:B------:R-:W-:Y:S05]  /*08f0*/  BSYNC.RELIABLE B2 ;  /* 0x0000000000027941 */ /* 0x000fea0003800100 */
.L_x_38:
[----:B------:R-:W-:Y:S01]  /*0900*/  UMOV UR4, 0x437f0000 ;  /* 0x437f000000047882 */ /* 0x000fe20000000000 */
[----:B------:R-:W-:Y:S01]  /*0910*/  VIADD R6, R8, 0xffffff81 ;  /* 0xffffff8108067836 */ /* 0x000fe20000000000 */
[----:B------:R-:W-:Y:S01]  /*0920*/  UIADD3 UR4, UPT, UPT, UR4, -0x3800000, URZ ;  /* 0xfc80000004047890 */ /* 0x000fe2000fffe0ff */
[----:B------:R-:W-:Y:S02]  /*0930*/  BSSY.RECONVERGENT B2, `(.L_x_44) ;  /* 0x0000033000027945 */ /* 0x000fe40003800200 */
[----:B------:R-:W-:Y:S01]  /*0940*/  IMAD R0, R6, -0x800000, R3 ;  /* 0xff80000006007824 */ /* 0x000fe200078e0203 */
[----:B------:R-:W-:Y:S02]  /*0950*/  IADD3 R5, PT, PT, R5, -0x7, R6 ;  /* 0xfffffff905057810 */ /* 0x000fe40007ffe006 */
[----:B------:R-:W-:-:S03]  /*0960*/  FADD.FTZ R9, -RZ, -UR4 ;  /* 0x80000004ff097e21 */ /* 0x000fc60008010100 */
[----:B------:R-:W0:Y:S02]  /*0970*/  MUFU.RCP R7, UR4 ;  /* 0x0000000400077d08 */ /* 0x000e240008001000 */
        /* <DEDUP_REMOVED lines=21> */
[C---:B------:R-:W-:Y:S01]  /*0ad0*/  VIADD R6, R10.reuse, 0x20 ;  /* 0x000000200a067836 */ /* 0x040fe20000000000 */
[C---:B------:R-:W-:Y:S02]  /*0ae0*/  ISETP.NE.AND P2, PT, R10.reuse, RZ, PT ;  /* 0x000000ff0a00720c */ /* 0x040fe40003f45270 */
[----:B------:R-:W-:Y:S02]  /*0af0*/  ISETP.NE.AND P1, PT, R10, RZ, PT ;  /* 0x000000ff0a00720c */ /* 0x000fe40003f25270 */
[----:B------:R-:W-:Y:S01]  /*0b00*/  LOP3.LUT R5, R0, 0x7fffff, RZ, 0xc0, !PT ;  /* 0x007fffff00057812 */ /* 0x000fe200078ec0ff */
[CCC-:B------:R-:W-:Y:S01]  /*0b10*/  FFMA.RP R0, R7.reuse, R9.reuse, R8.reuse ;  /* 0x0000000907007223 */ /* 0x1c0fe20000008008 */
[----:B------:R-:W-:Y:S01]  /*0b20*/  FFMA.RM R7, R7, R9, R8 ;  /* 0x0000000907077223 */ /* 0x000fe20000004008 */
[----:B------:R-:W-:Y:S01]  /*0b30*/  IMAD.MOV R8, RZ, RZ, -R10 ;  /* 0x000000ffff087224 */ /* 0x000fe200078e0a0a */
[----:B------:R-:W-:-:S03]  /*0b40*/  LOP3.LUT R5, R5, 0x800000, RZ, 0xfc, !PT ;  /* 0x0080000005057812 */ /* 0x000fc600078efcff */
        /* <DEDUP_REMOVED lines=13> */
.L_x_46:
[----:B------:R-:W-:-:S04]  /*0c20*/  LOP3.LUT R3, R3, 0x80000000, RZ, 0xc0, !PT ;  /* 0x8000000003037812 */ /* 0x000fc800078ec0ff */
[----:B------:R-:W-:Y:S01]  /*0c30*/  LOP3.LUT R3, R3, 0x7f800000, RZ, 0xfc, !PT ;  /* 0x7f80000003037812 */ /* 0x000fe200078efcff */
[----:B------:R-:W-:Y:S06]  /*0c40*/  BRA `(.L_x_47) ;  /* 0x0000000000047947 */ /* 0x000fec0003800000 */
.L_x_45:
[----:B------:R-:W-:-:S07]  /*0c50*/  IMAD R3, R5, 0x800000, R3 ;  /* 0x0080000005037824 */ /* 0x000fce00078e0203 */
.L_x_47:
[----:B------:R-:W-:Y:S05]  /*0c60*/  BSYNC.RECONVERGENT B2 ;  /* 0x0000000000027941 */ /* 0x000fea0003800200 */
.L_x_44:
[----:B------:R-:W-:Y:S05]  /*0c70*/  BRA `(.L_x_48) ;  /* 0x0000000000207947 */ /* 0x000fea0003800000 */
.L_x_43:
[----:B------:R-:W-:-:S04]  /*0c80*/  LOP3.LUT R3, R6, 0x80000000, R3, 0x48, !PT ;  /* 0x8000000006037812 */ /* 0x000fc800078e4803 */
[----:B------:R-:W-:Y:S01]  /*0c90*/  LOP3.LUT R3, R3, 0x7f800000, RZ, 0xfc, !PT ;  /* 0x7f80000003037812 */ /* 0x000fe200078efcff */
[----:B------:R-:W-:Y:S06]  /*0ca0*/  BRA `(.L_x_48) ;  /* 0x0000000000147947 */ /* 0x000fec0003800000 */
.L_x_42:
[----:B------:R-:W-:Y:S01]  /*0cb0*/  LOP3.LUT R3, R6, 0x80000000, R3, 0x48, !PT ;  /* 0x8000000006037812 */ /* 0x000fe200078e4803 */
[----:B------:R-:W-:Y:S06]  /*0cc0*/  BRA `(.L_x_48) ;  /* 0x00000000000c7947 */ /* 0x000fec0003800000 */
.L_x_41:
[----:B------:R-:W0:Y:S01]  /*0cd0*/  MUFU.RSQ R3, -QNAN ;  /* 0xffc0000000037908 */ /* 0x000e220000001400 */
[----:B------:R-:W-:Y:S05]  /*0ce0*/  BRA `(.L_x_48) ;  /* 0x0000000000047947 */ /* 0x000fea0003800000 */
.L_x_40:
[----:B------:R-:W-:-:S07]  /*0cf0*/  FADD.FTZ R3, R0, 255 ;  /* 0x437f000000037421 */ /* 0x000fce0000010000 */
.L_x_48:
[----:B------:R-:W-:Y:S05]  /*0d00*/  BSYNC.RECONVERGENT B0 ;  /* 0x0000000000007941 */ /* 0x000fea0003800200 */
.L_x_37:
[----:B------:R-:W-:-:S04]  /*0d10*/  IMAD.MOV.U32 R5, RZ, RZ, 0x0 ;  /* 0x00000000ff057424 */ /* 0x000fc800078e00ff */
[----:B0-----:R-:W-:Y:S05]  /*0d20*/  RET.REL.NODEC R4 `(_Z19kernel_preprocess_0PfPKhiiiii) ;  /* 0xfffffff004b47950 */ /* 0x001fea0003c3ffff */
.L_x_49:
        /* <DEDUP_REMOVED lines=13> */
.L_x_52:


//--------------------- .nv.shared.reserved.0     --------------------------
	.section	.nv.shared.reserved.0,"aw",@nobits
	.weak		__nv_reservedSMEM_offset_0_alias
	.size		__nv_reservedSMEM_offset_0_alias, 0, 64
	.other		__nv_reservedSMEM_offset_0_alias,@"STO_CUDA_RESERVED_SHARED STV_DEFAULT"
__nv_reservedSMEM_offset_0_alias:
	.zero		0
	.zero		64


//--------------------- .nv.constant0._Z19kernel_preprocess_3PfPKhffiiiiiiiiiii --------------------------
	.section	.nv.constant0._Z19kernel_preprocess_3PfPKhffiiiiiiiiiii,"a",@progbits
	.sectionflags	@""
	.align	4
.nv.constant0._Z19kernel_preprocess_3PfPKhffiiiiiiiiiii:
	.zero		964


//--------------------- .nv.constant0._Z19kernel_preprocess_1PfPKhiiiii --------------------------
	.section	.nv.constant0._Z19kernel_preprocess_1PfPKhiiiii,"a",@progbits
	.sectionflags	@""
	.align	4
.nv.constant0._Z19kernel_preprocess_1PfPKhiiiii:
	.zero		932


//--------------------- .nv.constant0._Z19kernel_preprocess_0PfPKhiiiii --------------------------
	.section	.nv.constant0._Z19kernel_preprocess_0PfPKhiiiii,"a",@progbits
	.sectionflags	@""
	.align	4
.nv.constant0._Z19kernel_preprocess_0PfPKhiiiii:
	.zero		932


//--------------------- SYMBOLS --------------------------

	.type		.nv.reservedSmem.offset0,@object
	.size		.nv.reservedSmem.offset0,0x4
